//
// Generated by NVIDIA NVVM Compiler
//
// Compiler Build ID: CL-36424714
// Cuda compilation tools, release 13.0, V13.0.88
// Based on NVVM 20.0.0
//

.version 9.0
.target sm_100
.address_size 64

	// .globl	_Z7RoutinePfS_
.func  (.param .align 16 .b8 func_retval0[16]) __internal_trig_reduction_slowpathd
(
	.param .b64 __internal_trig_reduction_slowpathd_param_0
)
;
.global .align 4 .u32 counter;
.global .align 4 .f32 e = 0f38D1B717;
.global .align 4 .f32 delta_t = 0f3C23D70A;
.global .align 8 .b8 __cudart_i2opi_d[144] = {8, 93, 141, 31, 177, 95, 251, 107, 234, 146, 82, 138, 247, 57, 7, 61, 123, 241, 229, 235, 199, 186, 39, 117, 45, 234, 95, 158, 102, 63, 70, 79, 183, 9, 203, 39, 207, 126, 54, 109, 31, 109, 10, 90, 139, 17, 47, 239, 15, 152, 5, 222, 255, 151, 248, 31, 59, 40, 249, 189, 139, 95, 132, 156, 244, 57, 83, 131, 57, 214, 145, 57, 65, 126, 95, 180, 38, 112, 156, 233, 132, 68, 187, 46, 245, 53, 130, 232, 62, 167, 41, 177, 28, 235, 29, 254, 28, 146, 209, 9, 234, 46, 73, 6, 224, 210, 77, 66, 58, 110, 36, 183, 97, 197, 187, 222, 171, 99, 81, 254, 65, 144, 67, 60, 153, 149, 98, 219, 192, 221, 52, 245, 209, 87, 39, 252, 41, 21, 68, 78, 110, 131, 249, 162};
.global .align 16 .b8 __cudart_sin_cos_coeffs[128] = {70, 210, 176, 44, 241, 229, 90, 190, 146, 227, 172, 105, 227, 29, 199, 62, 161, 98, 219, 25, 160, 1, 42, 191, 24, 8, 17, 17, 17, 17, 129, 63, 84, 85, 85, 85, 85, 85, 197, 191, 0, 0, 0, 0, 0, 0, 0, 0, 0, 0, 0, 0, 0, 0, 0, 0, 100, 129, 253, 32, 131, 255, 168, 189, 40, 133, 239, 193, 167, 238, 33, 62, 217, 230, 6, 142, 79, 126, 146, 190, 233, 188, 221, 25, 160, 1, 250, 62, 71, 93, 193, 22, 108, 193, 86, 191, 81, 85, 85, 85, 85, 85, 165, 63, 0, 0, 0, 0, 0, 0, 224, 191, 0, 0, 0, 0, 0, 0, 240, 63};

.visible .entry _Z7RoutinePfS_(
	.param .u64 .ptr .align 1 _Z7RoutinePfS__param_0,
	.param .u64 .ptr .align 1 _Z7RoutinePfS__param_1
)
{
	.reg .pred 	%p<26>;
	.reg .b32 	%r<48>;
	.reg .b32 	%f<31>;
	.reg .b64 	%rd<24>;
	.reg .b64 	%fd<159>;

	ld.param.u64 	%rd5, [_Z7RoutinePfS__param_0];
	ld.param.u64 	%rd4, [_Z7RoutinePfS__param_1];
	cvta.to.global.u64 	%rd1, %rd5;
	ld.global.u32 	%r18, [counter];
	setp.gt.s32 	%p1, %r18, 4;
	@%p1 bra 	$L__BB0_34;
	cvta.to.global.u64 	%rd6, %rd4;
	mov.u32 	%r1, %tid.x;
	mul.wide.u32 	%rd7, %r1, 4;
	add.s64 	%rd2, %rd1, %rd7;
	add.s64 	%rd3, %rd6, %rd7;
	mov.u64 	%rd22, __cudart_sin_cos_coeffs;
$L__BB0_2:
	mov.b32 	%r19, 0;
	st.global.u32 	[counter], %r19;
	bar.sync 	0;
	ld.global.f32 	%f1, [%rd2];
	mov.f32 	%f30, 0f00000000;
	setp.gt.s32 	%p2, %r1, 1;
	@%p2 bra 	$L__BB0_7;
	setp.eq.s32 	%p6, %r1, 0;
	@%p6 bra 	$L__BB0_12;
	setp.eq.s32 	%p7, %r1, 1;
	@%p7 bra 	$L__BB0_5;
	bra.uni 	$L__BB0_31;
$L__BB0_5:
	ld.global.f32 	%f5, [%rd1+4];
	ld.global.f32 	%f6, [%rd1+8];
	ld.global.f32 	%f25, [%rd1+16];
	cvt.f64.f32 	%fd90, %f25;
	add.f64 	%fd8, %fd90, 0d4012D97C7ED69FB5;
	abs.f64 	%fd9, %fd8;
	setp.neu.f64 	%p16, %fd9, 0d7FF0000000000000;
	@%p16 bra 	$L__BB0_18;
	mov.f64 	%fd96, 0d0000000000000000;
	mul.rn.f64 	%fd156, %fd8, %fd96;
	mov.b32 	%r45, 1;
	bra.uni 	$L__BB0_21;
$L__BB0_7:
	setp.eq.s32 	%p3, %r1, 2;
	@%p3 bra 	$L__BB0_22;
	setp.eq.s32 	%p4, %r1, 3;
	@%p4 bra 	$L__BB0_27;
	setp.eq.s32 	%p5, %r1, 4;
	@%p5 bra 	$L__BB0_10;
	bra.uni 	$L__BB0_31;
$L__BB0_10:
	ld.global.f32 	%f11, [%rd1+8];
	ld.global.f32 	%f15, [%rd1+16];
	cvt.f64.f32 	%fd27, %f15;
	add.f64 	%fd21, %fd27, 0d4012D97C7ED69FB5;
	abs.f64 	%fd22, %fd21;
	setp.neu.f64 	%p8, %fd22, 0d7FF0000000000000;
	@%p8 bra 	$L__BB0_28;
	mov.f64 	%fd33, 0d0000000000000000;
	mul.rn.f64 	%fd158, %fd21, %fd33;
	mov.b32 	%r47, 0;
	bra.uni 	$L__BB0_30;
$L__BB0_12:
	ld.global.f32 	%f2, [%rd1];
	ld.global.f32 	%f3, [%rd1+8];
	ld.global.f32 	%f26, [%rd1+12];
	cvt.f64.f32 	%fd121, %f26;
	mov.f64 	%fd122, 0d4012D97C7ED69FB5;
	sub.f64 	%fd1, %fd122, %fd121;
	abs.f64 	%fd2, %fd1;
	setp.neu.f64 	%p20, %fd2, 0d7FF0000000000000;
	@%p20 bra 	$L__BB0_14;
	mov.f64 	%fd128, 0d0000000000000000;
	mul.rn.f64 	%fd154, %fd1, %fd128;
	mov.b32 	%r43, 1;
	bra.uni 	$L__BB0_17;
$L__BB0_14:
	mul.f64 	%fd123, %fd1, 0d3FE45F306DC9C883;
	cvt.rni.s32.f64 	%r42, %fd123;
	cvt.rn.f64.s32 	%fd124, %r42;
	fma.rn.f64 	%fd125, %fd124, 0dBFF921FB54442D18, %fd1;
	fma.rn.f64 	%fd126, %fd124, 0dBC91A62633145C00, %fd125;
	fma.rn.f64 	%fd154, %fd124, 0dB97B839A252049C0, %fd126;
	setp.ltu.f64 	%p21, %fd2, 0d41E0000000000000;
	@%p21 bra 	$L__BB0_16;
	{ // callseq 3, 0
	.param .b64 param0;
	st.param.f64 	[param0], %fd1;
	.param .align 16 .b8 retval0[16];
	call.uni (retval0), 
	__internal_trig_reduction_slowpathd, 
	(
	param0
	);
	ld.param.f64 	%fd154, [retval0];
	ld.param.b32 	%r42, [retval0+8];
	} // callseq 3
$L__BB0_16:
	add.s32 	%r43, %r42, 1;
$L__BB0_17:
	shl.b32 	%r37, %r43, 6;
	cvt.u64.u32 	%rd20, %r37;
	and.b64  	%rd21, %rd20, 64;
	add.s64 	%rd23, %rd22, %rd21;
	mul.rn.f64 	%fd129, %fd154, %fd154;
	and.b32  	%r38, %r43, 1;
	setp.eq.b32 	%p22, %r38, 1;
	selp.f64 	%fd130, 0dBDA8FF8320FD8164, 0d3DE5DB65F9785EBA, %p22;
	ld.global.nc.v2.f64 	{%fd131, %fd132}, [%rd23];
	fma.rn.f64 	%fd133, %fd130, %fd129, %fd131;
	fma.rn.f64 	%fd134, %fd133, %fd129, %fd132;
	ld.global.nc.v2.f64 	{%fd135, %fd136}, [%rd23+16];
	fma.rn.f64 	%fd137, %fd134, %fd129, %fd135;
	fma.rn.f64 	%fd138, %fd137, %fd129, %fd136;
	ld.global.nc.v2.f64 	{%fd139, %fd140}, [%rd23+32];
	fma.rn.f64 	%fd141, %fd138, %fd129, %fd139;
	fma.rn.f64 	%fd142, %fd141, %fd129, %fd140;
	fma.rn.f64 	%fd143, %fd142, %fd154, %fd154;
	fma.rn.f64 	%fd144, %fd142, %fd129, 0d3FF0000000000000;
	selp.f64 	%fd145, %fd144, %fd143, %p22;
	and.b32  	%r39, %r43, 2;
	setp.eq.s32 	%p23, %r39, 0;
	mov.f64 	%fd146, 0d0000000000000000;
	sub.f64 	%fd147, %fd146, %fd145;
	selp.f64 	%fd148, %fd145, %fd147, %p23;
	cvt.f64.f32 	%fd149, %f3;
	cvt.f64.f32 	%fd150, %f2;
	fma.rn.f64 	%fd151, %fd148, %fd149, %fd150;
	add.f64 	%fd152, %fd151, 0d3FD6978D4FDF3B64;
	cvt.rn.f32.f64 	%f30, %fd152;
	bra.uni 	$L__BB0_31;
$L__BB0_18:
	mul.f64 	%fd91, %fd8, 0d3FE45F306DC9C883;
	cvt.rni.s32.f64 	%r44, %fd91;
	cvt.rn.f64.s32 	%fd92, %r44;
	fma.rn.f64 	%fd93, %fd92, 0dBFF921FB54442D18, %fd8;
	fma.rn.f64 	%fd94, %fd92, 0dBC91A62633145C00, %fd93;
	fma.rn.f64 	%fd156, %fd92, 0dB97B839A252049C0, %fd94;
	setp.ltu.f64 	%p17, %fd9, 0d41E0000000000000;
	@%p17 bra 	$L__BB0_20;
	{ // callseq 2, 0
	.param .b64 param0;
	st.param.f64 	[param0], %fd8;
	.param .align 16 .b8 retval0[16];
	call.uni (retval0), 
	__internal_trig_reduction_slowpathd, 
	(
	param0
	);
	ld.param.f64 	%fd156, [retval0];
	ld.param.b32 	%r44, [retval0+8];
	} // callseq 2
$L__BB0_20:
	add.s32 	%r45, %r44, 1;
$L__BB0_21:
	shl.b32 	%r32, %r45, 6;
	cvt.u64.u32 	%rd16, %r32;
	and.b64  	%rd17, %rd16, 64;
	add.s64 	%rd19, %rd22, %rd17;
	mul.rn.f64 	%fd97, %fd156, %fd156;
	and.b32  	%r33, %r45, 1;
	setp.eq.b32 	%p18, %r33, 1;
	selp.f64 	%fd98, 0dBDA8FF8320FD8164, 0d3DE5DB65F9785EBA, %p18;
	ld.global.nc.v2.f64 	{%fd99, %fd100}, [%rd19];
	fma.rn.f64 	%fd101, %fd98, %fd97, %fd99;
	fma.rn.f64 	%fd102, %fd101, %fd97, %fd100;
	ld.global.nc.v2.f64 	{%fd103, %fd104}, [%rd19+16];
	fma.rn.f64 	%fd105, %fd102, %fd97, %fd103;
	fma.rn.f64 	%fd106, %fd105, %fd97, %fd104;
	ld.global.nc.v2.f64 	{%fd107, %fd108}, [%rd19+32];
	fma.rn.f64 	%fd109, %fd106, %fd97, %fd107;
	fma.rn.f64 	%fd110, %fd109, %fd97, %fd108;
	fma.rn.f64 	%fd111, %fd110, %fd156, %fd156;
	fma.rn.f64 	%fd112, %fd110, %fd97, 0d3FF0000000000000;
	selp.f64 	%fd113, %fd112, %fd111, %p18;
	and.b32  	%r34, %r45, 2;
	setp.eq.s32 	%p19, %r34, 0;
	mov.f64 	%fd114, 0d0000000000000000;
	sub.f64 	%fd115, %fd114, %fd113;
	selp.f64 	%fd116, %fd113, %fd115, %p19;
	cvt.f64.f32 	%fd117, %f6;
	cvt.f64.f32 	%fd118, %f5;
	fma.rn.f64 	%fd119, %fd116, %fd117, %fd118;
	add.f64 	%fd120, %fd119, 0dBFD6978D4FDF3B64;
	cvt.rn.f32.f64 	%f30, %fd120;
	bra.uni 	$L__BB0_31;
$L__BB0_22:
	ld.global.f32 	%f8, [%rd1+8];
	ld.global.f32 	%f24, [%rd1+12];
	cvt.f64.f32 	%fd59, %f24;
	mov.f64 	%fd60, 0d4012D97C7ED69FB5;
	sub.f64 	%fd15, %fd60, %fd59;
	abs.f64 	%fd16, %fd15;
	setp.neu.f64 	%p12, %fd16, 0d7FF0000000000000;
	@%p12 bra 	$L__BB0_24;
	mov.f64 	%fd66, 0d0000000000000000;
	mul.rn.f64 	%fd157, %fd15, %fd66;
	mov.b32 	%r46, 0;
	bra.uni 	$L__BB0_26;
$L__BB0_24:
	mul.f64 	%fd61, %fd15, 0d3FE45F306DC9C883;
	cvt.rni.s32.f64 	%r46, %fd61;
	cvt.rn.f64.s32 	%fd62, %r46;
	fma.rn.f64 	%fd63, %fd62, 0dBFF921FB54442D18, %fd15;
	fma.rn.f64 	%fd64, %fd62, 0dBC91A62633145C00, %fd63;
	fma.rn.f64 	%fd157, %fd62, 0dB97B839A252049C0, %fd64;
	setp.ltu.f64 	%p13, %fd16, 0d41E0000000000000;
	@%p13 bra 	$L__BB0_26;
	{ // callseq 1, 0
	.param .b64 param0;
	st.param.f64 	[param0], %fd15;
	.param .align 16 .b8 retval0[16];
	call.uni (retval0), 
	__internal_trig_reduction_slowpathd, 
	(
	param0
	);
	ld.param.f64 	%fd157, [retval0];
	ld.param.b32 	%r46, [retval0+8];
	} // callseq 1
$L__BB0_26:
	cvt.f64.f32 	%fd67, %f8;
	shl.b32 	%r27, %r46, 6;
	cvt.u64.u32 	%rd12, %r27;
	and.b64  	%rd13, %rd12, 64;
	add.s64 	%rd15, %rd22, %rd13;
	mul.rn.f64 	%fd68, %fd157, %fd157;
	and.b32  	%r28, %r46, 1;
	setp.eq.b32 	%p14, %r28, 1;
	selp.f64 	%fd69, 0dBDA8FF8320FD8164, 0d3DE5DB65F9785EBA, %p14;
	ld.global.nc.v2.f64 	{%fd70, %fd71}, [%rd15];
	fma.rn.f64 	%fd72, %fd69, %fd68, %fd70;
	fma.rn.f64 	%fd73, %fd72, %fd68, %fd71;
	ld.global.nc.v2.f64 	{%fd74, %fd75}, [%rd15+16];
	fma.rn.f64 	%fd76, %fd73, %fd68, %fd74;
	fma.rn.f64 	%fd77, %fd76, %fd68, %fd75;
	ld.global.nc.v2.f64 	{%fd78, %fd79}, [%rd15+32];
	fma.rn.f64 	%fd80, %fd77, %fd68, %fd78;
	fma.rn.f64 	%fd81, %fd80, %fd68, %fd79;
	fma.rn.f64 	%fd82, %fd81, %fd157, %fd157;
	fma.rn.f64 	%fd83, %fd81, %fd68, 0d3FF0000000000000;
	selp.f64 	%fd84, %fd83, %fd82, %p14;
	and.b32  	%r29, %r46, 2;
	setp.eq.s32 	%p15, %r29, 0;
	mov.f64 	%fd85, 0d0000000000000000;
	sub.f64 	%fd86, %fd85, %fd84;
	selp.f64 	%fd87, %fd84, %fd86, %p15;
	fma.rn.f64 	%fd88, %fd87, %fd67, %fd67;
	add.f64 	%fd89, %fd88, 0dBFD3333333333333;
	cvt.rn.f32.f64 	%f30, %fd89;
	bra.uni 	$L__BB0_31;
$L__BB0_27:
	ld.global.f32 	%f16, [%rd1+12];
	ld.global.f32 	%f17, [%rd1+16];
	add.f32 	%f18, %f16, %f17;
	ld.global.f32 	%f19, [%rd1+8];
	ld.global.f32 	%f20, [%rd1+4];
	ld.global.f32 	%f21, [%rd1];
	sub.f32 	%f22, %f20, %f21;
	fma.rn.f32 	%f23, %f18, %f19, %f22;
	cvt.f64.f32 	%fd57, %f23;
	add.f64 	%fd58, %fd57, 0dBFF2D916872B020C;
	cvt.rn.f32.f64 	%f30, %fd58;
	bra.uni 	$L__BB0_31;
$L__BB0_28:
	mul.f64 	%fd28, %fd21, 0d3FE45F306DC9C883;
	cvt.rni.s32.f64 	%r47, %fd28;
	cvt.rn.f64.s32 	%fd29, %r47;
	fma.rn.f64 	%fd30, %fd29, 0dBFF921FB54442D18, %fd21;
	fma.rn.f64 	%fd31, %fd29, 0dBC91A62633145C00, %fd30;
	fma.rn.f64 	%fd158, %fd29, 0dB97B839A252049C0, %fd31;
	setp.ltu.f64 	%p9, %fd22, 0d41E0000000000000;
	@%p9 bra 	$L__BB0_30;
	{ // callseq 0, 0
	.param .b64 param0;
	st.param.f64 	[param0], %fd21;
	.param .align 16 .b8 retval0[16];
	call.uni (retval0), 
	__internal_trig_reduction_slowpathd, 
	(
	param0
	);
	ld.param.f64 	%fd158, [retval0];
	ld.param.b32 	%r47, [retval0+8];
	} // callseq 0
$L__BB0_30:
	cvt.f64.f32 	%fd34, %f11;
	shl.b32 	%r22, %r47, 6;
	cvt.u64.u32 	%rd8, %r22;
	and.b64  	%rd9, %rd8, 64;
	add.s64 	%rd11, %rd22, %rd9;
	mul.rn.f64 	%fd35, %fd158, %fd158;
	and.b32  	%r23, %r47, 1;
	setp.eq.b32 	%p10, %r23, 1;
	selp.f64 	%fd36, 0dBDA8FF8320FD8164, 0d3DE5DB65F9785EBA, %p10;
	ld.global.nc.v2.f64 	{%fd37, %fd38}, [%rd11];
	fma.rn.f64 	%fd39, %fd36, %fd35, %fd37;
	fma.rn.f64 	%fd40, %fd39, %fd35, %fd38;
	ld.global.nc.v2.f64 	{%fd41, %fd42}, [%rd11+16];
	fma.rn.f64 	%fd43, %fd40, %fd35, %fd41;
	fma.rn.f64 	%fd44, %fd43, %fd35, %fd42;
	ld.global.nc.v2.f64 	{%fd45, %fd46}, [%rd11+32];
	fma.rn.f64 	%fd47, %fd44, %fd35, %fd45;
	fma.rn.f64 	%fd48, %fd47, %fd35, %fd46;
	fma.rn.f64 	%fd49, %fd48, %fd158, %fd158;
	fma.rn.f64 	%fd50, %fd48, %fd35, 0d3FF0000000000000;
	selp.f64 	%fd51, %fd50, %fd49, %p10;
	and.b32  	%r24, %r47, 2;
	setp.eq.s32 	%p11, %r24, 0;
	mov.f64 	%fd52, 0d0000000000000000;
	sub.f64 	%fd53, %fd52, %fd51;
	selp.f64 	%fd54, %fd51, %fd53, %p11;
	fma.rn.f64 	%fd55, %fd54, %fd34, %fd34;
	add.f64 	%fd56, %fd55, 0dBFD3333333333333;
	cvt.rn.f32.f64 	%f30, %fd56;
$L__BB0_31:
	abs.f32 	%f27, %f30;
	setp.geu.f32 	%p24, %f27, 0f38D1B717;
	@%p24 bra 	$L__BB0_33;
	atom.global.add.u32 	%r40, [counter], 1;
$L__BB0_33:
	fma.rn.f32 	%f28, %f30, 0fBC23D70A, %f1;
	st.global.f32 	[%rd3], %f28;
	bar.sync 	0;
	ld.global.f32 	%f29, [%rd3];
	st.global.f32 	[%rd2], %f29;
	ld.global.u32 	%r41, [counter];
	setp.lt.s32 	%p25, %r41, 5;
	@%p25 bra 	$L__BB0_2;
$L__BB0_34:
	ret;

}
.func  (.param .align 16 .b8 func_retval0[16]) __internal_trig_reduction_slowpathd(
	.param .b64 __internal_trig_reduction_slowpathd_param_0
)
{
	.local .align 8 .b8 	__local_depot1[40];
	.reg .b64 	%SP;
	.reg .b64 	%SPL;
	.reg .pred 	%p<10>;
	.reg .b32 	%r<47>;
	.reg .b64 	%rd<74>;
	.reg .b64 	%fd<5>;

	mov.u64 	%SPL, __local_depot1;
	ld.param.f64 	%fd4, [__internal_trig_reduction_slowpathd_param_0];
	add.u64 	%rd1, %SPL, 0;
	{
	.reg .b32 %temp; 
	mov.b64 	{%temp, %r1}, %fd4;
	}
	shr.u32 	%r2, %r1, 20;
	and.b32  	%r3, %r2, 2047;
	setp.eq.s32 	%p1, %r3, 2047;
	mov.b32 	%r46, 0;
	@%p1 bra 	$L__BB1_9;
	add.s32 	%r20, %r3, -1024;
	mov.b64 	%rd20, %fd4;
	shl.b64 	%rd2, %rd20, 11;
	shr.u32 	%r4, %r20, 6;
	sub.s32 	%r45, 15, %r4;
	sub.s32 	%r21, 19, %r4;
	setp.lt.u32 	%p2, %r20, 128;
	selp.b32 	%r6, 18, %r21, %p2;
	setp.ge.s32 	%p3, %r45, %r6;
	mov.b64 	%rd70, 0;
	@%p3 bra 	$L__BB1_4;
	add.s32 	%r23, %r6, %r4;
	neg.s32 	%r43, %r23;
	or.b64  	%rd3, %rd2, -9223372036854775808;
	mov.b64 	%rd70, 0;
	mov.b32 	%r42, 0;
	mov.u64 	%rd25, __cudart_i2opi_d;
	mov.u32 	%r44, %r45;
$L__BB1_3:
	.pragma "nounroll";
	mul.wide.s32 	%rd22, %r42, 8;
	add.s64 	%rd23, %rd1, %rd22;
	mul.wide.s32 	%rd24, %r44, 8;
	add.s64 	%rd26, %rd25, %rd24;
	ld.global.nc.u64 	%rd27, [%rd26];
	{
	.reg .u32 %r0, %r1, %r2, %r3, %alo, %ahi, %blo, %bhi, %clo, %chi;
	mov.b64 	{%alo,%ahi}, %rd27;
	mov.b64 	{%blo,%bhi}, %rd3;
	mov.b64 	{%clo,%chi}, %rd70;
	mad.lo.cc.u32 	%r0, %alo, %blo, %clo;
	madc.hi.cc.u32 	%r1, %alo, %blo, %chi;
	madc.hi.u32 	%r2, %alo, %bhi, 0;
	mad.lo.cc.u32 	%r1, %alo, %bhi, %r1;
	madc.hi.cc.u32 	%r2, %ahi, %blo, %r2;
	madc.hi.u32 	%r3, %ahi, %bhi, 0;
	mad.lo.cc.u32 	%r1, %ahi, %blo, %r1;
	madc.lo.cc.u32 	%r2, %ahi, %bhi, %r2;
	addc.u32 	%r3, %r3, 0;
	mov.b64 	%rd28, {%r0,%r1};
	mov.b64 	%rd70, {%r2,%r3};
	}
	st.local.u64 	[%rd23], %rd28;
	add.s32 	%r44, %r44, 1;
	add.s32 	%r43, %r43, 1;
	add.s32 	%r42, %r42, 1;
	setp.ne.s32 	%p4, %r43, -15;
	mov.u32 	%r45, %r6;
	@%p4 bra 	$L__BB1_3;
$L__BB1_4:
	cvt.s64.s32 	%rd29, %r45;
	cvt.u64.u32 	%rd30, %r4;
	add.s64 	%rd31, %rd30, %rd29;
	shl.b64 	%rd32, %rd31, 3;
	add.s64 	%rd33, %rd1, %rd32;
	st.local.u64 	[%rd33+-120], %rd70;
	and.b32  	%r15, %r2, 63;
	ld.local.u64 	%rd72, [%rd1+16];
	ld.local.u64 	%rd71, [%rd1+24];
	setp.eq.s32 	%p5, %r15, 0;
	@%p5 bra 	$L__BB1_6;
	shl.b64 	%rd34, %rd71, %r15;
	shr.u64 	%rd35, %rd72, 1;
	xor.b32  	%r24, %r15, 63;
	shr.u64 	%rd36, %rd35, %r24;
	or.b64  	%rd71, %rd34, %rd36;
	ld.local.u64 	%rd37, [%rd1+8];
	shl.b64 	%rd38, %rd72, %r15;
	shr.u64 	%rd39, %rd37, 1;
	shr.u64 	%rd40, %rd39, %r24;
	or.b64  	%rd72, %rd38, %rd40;
$L__BB1_6:
	and.b32  	%r25, %r1, -2147483648;
	shr.u64 	%rd41, %rd71, 62;
	cvt.u32.u64 	%r26, %rd41;
	mov.b64 	{%r27, %r28}, %rd71;
	mov.b64 	{%r29, %r30}, %rd72;
	shf.l.wrap.b32 	%r31, %r30, %r27, 2;
	shf.l.wrap.b32 	%r32, %r27, %r28, 2;
	mov.b64 	%rd42, {%r31, %r32};
	shl.b64 	%rd43, %rd72, 2;
	shr.u64 	%rd44, %rd42, 63;
	cvt.u32.u64 	%r33, %rd44;
	add.s32 	%r34, %r33, %r26;
	setp.eq.s32 	%p6, %r25, 0;
	neg.s32 	%r35, %r34;
	selp.b32 	%r46, %r34, %r35, %p6;
	setp.gt.s64 	%p7, %rd42, -1;
	mov.b64 	%rd45, 0;
	{
	.reg .u32 %r0, %r1, %r2, %r3, %a0, %a1, %a2, %a3, %b0, %b1, %b2, %b3;
	mov.b64 	{%a0,%a1}, %rd45;
	mov.b64 	{%a2,%a3}, %rd45;
	mov.b64 	{%b0,%b1}, %rd43;
	mov.b64 	{%b2,%b3}, %rd42;
	sub.cc.u32 	%r0, %a0, %b0;
	subc.cc.u32 	%r1, %a1, %b1;
	subc.cc.u32 	%r2, %a2, %b2;
	subc.u32 	%r3, %a3, %b3;
	mov.b64 	%rd46, {%r0,%r1};
	mov.b64 	%rd47, {%r2,%r3};
	}
	xor.b32  	%r36, %r25, -2147483648;
	selp.b64 	%rd73, %rd42, %rd47, %p7;
	selp.b64 	%rd14, %rd43, %rd46, %p7;
	selp.b32 	%r17, %r25, %r36, %p7;
	clz.b64 	%r37, %rd73;
	cvt.u64.u32 	%rd15, %r37;
	setp.eq.s32 	%p8, %r37, 0;
	@%p8 bra 	$L__BB1_8;
	cvt.u32.u64 	%r38, %rd15;
	and.b32  	%r39, %r38, 63;
	shl.b64 	%rd48, %rd73, %r39;
	shr.u64 	%rd49, %rd14, 1;
	not.b32 	%r40, %r38;
	and.b32  	%r41, %r40, 63;
	shr.u64 	%rd50, %rd49, %r41;
	or.b64  	%rd73, %rd48, %rd50;
$L__BB1_8:
	mov.b64 	%rd51, -3958705157555305931;
	{
	.reg .u32 %r0, %r1, %r2, %r3, %alo, %ahi, %blo, %bhi;
	mov.b64 	{%alo,%ahi}, %rd73;
	mov.b64 	{%blo,%bhi}, %rd51;
	mul.lo.u32 	%r0, %alo, %blo;
	mul.hi.u32 	%r1, %alo, %blo;
	mad.lo.cc.u32 	%r1, %alo, %bhi, %r1;
	madc.hi.u32 	%r2, %alo, %bhi, 0;
	mad.lo.cc.u32 	%r1, %ahi, %blo, %r1;
	madc.hi.cc.u32 	%r2, %ahi, %blo, %r2;
	madc.hi.u32 	%r3, %ahi, %bhi, 0;
	mad.lo.cc.u32 	%r2, %ahi, %bhi, %r2;
	addc.u32 	%r3, %r3, 0;
	mov.b64 	%rd52, {%r0,%r1};
	mov.b64 	%rd53, {%r2,%r3};
	}
	setp.gt.s64 	%p9, %rd53, 0;
	{
	.reg .u32 %r0, %r1, %r2, %r3, %a0, %a1, %a2, %a3, %b0, %b1, %b2, %b3;
	mov.b64 	{%a0,%a1}, %rd52;
	mov.b64 	{%a2,%a3}, %rd53;
	mov.b64 	{%b0,%b1}, %rd52;
	mov.b64 	{%b2,%b3}, %rd53;
	add.cc.u32 	%r0, %a0, %b0;
	addc.cc.u32 	%r1, %a1, %b1;
	addc.cc.u32 	%r2, %a2, %b2;
	addc.u32 	%r3, %a3, %b3;
	mov.b64 	%rd54, {%r0,%r1};
	mov.b64 	%rd55, {%r2,%r3};
	}
	selp.b64 	%rd56, %rd55, %rd53, %p9;
	selp.s64 	%rd57, -1, 0, %p9;
	sub.s64 	%rd58, %rd57, %rd15;
	cvt.u64.u32 	%rd59, %r17;
	shl.b64 	%rd60, %rd59, 32;
	add.s64 	%rd61, %rd56, 1;
	shr.u64 	%rd62, %rd61, 10;
	add.s64 	%rd63, %rd62, 1;
	shr.u64 	%rd64, %rd63, 1;
	shl.b64 	%rd65, %rd58, 52;
	add.s64 	%rd66, %rd65, %rd64;
	add.s64 	%rd67, %rd66, 4602678819172646912;
	or.b64  	%rd68, %rd67, %rd60;
	mov.b64 	%fd4, %rd68;
$L__BB1_9:
	st.param.f64 	[func_retval0], %fd4;
	st.param.b32 	[func_retval0+8], %r46;
	ret;

}


// ===== COMPILED SASS (sm_100) =====

	.target	sm_100

	.elftype	@"ET_EXEC"


//--------------------- .note.nv.tkinfo           --------------------------
	.section	.note.nv.tkinfo,"",@"SHT_NOTE"
	.sectionflags	@"SHF_NOTE_NV_TKINFO"
	.tkinfo
        /*0018*/ 	.word	0x00000002
        /*0030*/ 	.string	""
        /*0030*/ 	.string	"ptxas"
        /*0030*/ 	.string	"Cuda compilation tools, release 13.0, V13.0.88"
        /*0030*/ 	.string	"Build cuda_13.0.r13.0/compiler.36424714_0"
        /*0030*/ 	.string	"-arch sm_100 -m 64 "



//--------------------- .note.nv.cuinfo           --------------------------
	.section	.note.nv.cuinfo,"",@"SHT_NOTE"
	.sectionflags	@"SHF_NOTE_NV_CUINFO"
        /*0018*/ 	.short	0x0002
        /*001a*/ 	.short	0x0064
        /*001c*/ 	.short	0x0082
	.zero		2


//--------------------- .nv.info                  --------------------------
	.section	.nv.info,"",@"SHT_CUDA_INFO"
	.align	4


	//----- nvinfo : EIATTR_REGCOUNT
	.align		4
        /*0000*/ 	.byte	0x04, 0x2f
        /*0002*/ 	.short	(.L_6 - .L_5)
	.align		4
.L_5:
        /*0004*/ 	.word	index@(_Z7RoutinePfS_)
        /*0008*/ 	.word	0x00000020


	//----- nvinfo : EIATTR_FRAME_SIZE
	.align		4
.L_6:
        /*000c*/ 	.byte	0x04, 0x11
        /*000e*/ 	.short	(.L_8 - .L_7)
	.align		4
.L_7:
        /*0010*/ 	.word	index@($_Z7RoutinePfS_$__internal_trig_reduction_slowpathd)
        /*0014*/ 	.word	0x00000028


	//----- nvinfo : EIATTR_FRAME_SIZE
	.align		4
.L_8:
        /*0018*/ 	.byte	0x04, 0x11
        /*001a*/ 	.short	(.L_10 - .L_9)
	.align		4
.L_9:
        /*001c*/ 	.word	index@(_Z7RoutinePfS_)
        /*0020*/ 	.word	0x00000028


	//----- nvinfo : EIATTR_MIN_STACK_SIZE
	.align		4
.L_10:
        /*0024*/ 	.byte	0x04, 0x12
        /*0026*/ 	.short	(.L_12 - .L_11)
	.align		4
.L_11:
        /*0028*/ 	.word	index@(_Z7RoutinePfS_)
        /*002c*/ 	.word	0x00000028
.L_12:


//--------------------- .nv.compat                --------------------------
	.section	.nv.compat,"",@"SHT_CUDA_COMPAT_INFO"
	.align	4
        /*0000*/ 	.byte	0x02, 0x09, 0x00, 0x00, 0x02, 0x02, 0x01, 0x00, 0x02, 0x05, 0x05, 0x00, 0x03, 0x07, 0x01, 0x01
        /*0010*/ 	.byte	0x02, 0x03, 0x00, 0x00, 0x02, 0x06, 0x01, 0x00, 0x04, 0x0b, 0x08, 0x00, 0x01, 0x00, 0x00, 0x00
        /*0020*/ 	.byte	0x00, 0x00, 0x00, 0x00


//--------------------- .nv.info._Z7RoutinePfS_   --------------------------
	.section	.nv.info._Z7RoutinePfS_,"",@"SHT_CUDA_INFO"
	.sectionflags	@""
	.align	4


	//----- nvinfo : EIATTR_CUDA_API_VERSION
	.align		4
        /*0000*/ 	.byte	0x04, 0x37
        /*0002*/ 	.short	(.L_14 - .L_13)
.L_13:
        /*0004*/ 	.word	0x00000082


	//----- nvinfo : EIATTR_KPARAM_INFO
	.align		4
.L_14:
        /*0008*/ 	.byte	0x04, 0x17
        /*000a*/ 	.short	(.L_16 - .L_15)
.L_15:
        /*000c*/ 	.word	0x00000000
        /*0010*/ 	.short	0x0001
        /*0012*/ 	.short	0x0008
        /*0014*/ 	.byte	0x00, 0xf5, 0x21, 0x00


	//----- nvinfo : EIATTR_KPARAM_INFO
	.align		4
.L_16:
        /*0018*/ 	.byte	0x04, 0x17
        /*001a*/ 	.short	(.L_18 - .L_17)
.L_17:
        /*001c*/ 	.word	0x00000000
        /*0020*/ 	.short	0x0000
        /*0022*/ 	.short	0x0000
        /*0024*/ 	.byte	0x00, 0xf5, 0x21, 0x00


	//----- nvinfo : EIATTR_SPARSE_MMA_MASK
	.align		4
.L_18:
        /*0028*/ 	.byte	0x03, 0x50
        /*002a*/ 	.short	0x0000


	//----- nvinfo : EIATTR_MAXREG_COUNT
	.align		4
        /*002c*/ 	.byte	0x03, 0x1b
        /*002e*/ 	.short	0x00ff


	//----- nvinfo : EIATTR_NUM_BARRIERS
	.align		4
        /*0030*/ 	.byte	0x02, 0x4c
        /*0032*/ 	.byte	0x01
	.zero		1


	//----- nvinfo : EIATTR_MERCURY_ISA_VERSION
	.align		4
        /*0034*/ 	.byte	0x03, 0x5f
        /*0036*/ 	.short	0x0101


	//----- nvinfo : EIATTR_INT_WARP_WIDE_INSTR_OFFSETS
	.align		4
        /*0038*/ 	.byte	0x04, 0x31
        /*003a*/ 	.short	(.L_20 - .L_19)


	//   ....[0]....
.L_19:
        /*003c*/ 	.word	0x00001500


	//----- nvinfo : EIATTR_VRC_CTA_INIT_COUNT
	.align		4
.L_20:
        /*0040*/ 	.byte	0x02, 0x4a
	.zero		1
	.zero		1


	//----- nvinfo : EIATTR_EXIT_INSTR_OFFSETS
	.align		4
        /*0044*/ 	.byte	0x04, 0x1c
        /*0046*/ 	.short	(.L_22 - .L_21)


	//   ....[0]....
.L_21:
        /*0048*/ 	.word	0x00000060


	//   ....[1]....
        /*004c*/ 	.word	0x000015f0


	//----- nvinfo : EIATTR_INDIRECT_BRANCH_TARGETS
	.align		4
.L_22:
        /*0050*/ 	.byte	0x04, 0x34
        /*0052*/ 	.short	(.L_24 - .L_23)


	//   ....[0]....
.L_23:
        /*0054*/ 	.word	.L_x_24@srel
        /*0058*/ 	.short	0x0
        /*005a*/ 	.short	0x0
        /*005c*/ 	.word	0x3
        /*0060*/ 	.word	.L_x_25@srel
        /*0064*/ 	.word	.L_x_26@srel
        /*0068*/ 	.word	.L_x_5@srel


	//   ....[1]....
        /*006c*/ 	.word	.L_x_28@srel
        /*0070*/ 	.short	0x0
        /*0072*/ 	.short	0x0
        /*0074*/ 	.word	0x4
        /*0078*/ 	.word	.L_x_29@srel
        /*007c*/ 	.word	.L_x_30@srel
        /*0080*/ 	.word	.L_x_31@srel
        /*0084*/ 	.word	.L_x_5@srel


	//----- nvinfo : EIATTR_CRS_STACK_SIZE
	.align		4
.L_24:
        /*0088*/ 	.byte	0x04, 0x1e
        /*008a*/ 	.short	(.L_26 - .L_25)
.L_25:
        /*008c*/ 	.word	0x00000000


	//----- nvinfo : EIATTR_CBANK_PARAM_SIZE
	.align		4
.L_26:
        /*0090*/ 	.byte	0x03, 0x19
        /*0092*/ 	.short	0x0010


	//----- nvinfo : EIATTR_PARAM_CBANK
	.align		4
        /*0094*/ 	.byte	0x04, 0x0a
        /*0096*/ 	.short	(.L_28 - .L_27)
	.align		4
.L_27:
        /*0098*/ 	.word	index@(.nv.constant0._Z7RoutinePfS_)
        /*009c*/ 	.short	0x0380
        /*009e*/ 	.short	0x0010


	//----- nvinfo : EIATTR_SW_WAR
	.align		4
.L_28:
        /*00a0*/ 	.byte	0x04, 0x36
        /*00a2*/ 	.short	(.L_30 - .L_29)
.L_29:
        /*00a4*/ 	.word	0x00000008
.L_30:


//--------------------- .nv.callgraph             --------------------------
	.section	.nv.callgraph,"",@"SHT_CUDA_CALLGRAPH"
	.align	4
	.sectionentsize	8
	.align		4
        /*0000*/ 	.word	0x00000000
	.align		4
        /*0004*/ 	.word	0xffffffff
	.align		4
        /*0008*/ 	.word	0x00000000
	.align		4
        /*000c*/ 	.word	0xfffffffe
	.align		4
        /*0010*/ 	.word	0x00000000
	.align		4
        /*0014*/ 	.word	0xfffffffd
	.align		4
        /*0018*/ 	.word	0x00000000
	.align		4
        /*001c*/ 	.word	0xfffffffc


//--------------------- .nv.constant4             --------------------------
	.section	.nv.constant4,"a",@progbits
	.align	8
	.align		8
.nv.constant4:
        /*0000*/ 	.dword	counter
	.align		8
        /*0008*/ 	.dword	e
	.align		8
        /*0010*/ 	.dword	delta_t
	.align		8
        /*0018*/ 	.dword	__cudart_i2opi_d
	.align		8
        /*0020*/ 	.dword	__cudart_sin_cos_coeffs


//--------------------- .nv.constant2._Z7RoutinePfS_ --------------------------
	.section	.nv.constant2._Z7RoutinePfS_,"a",@progbits
	.sectionflags	@""
	.align	4
.nv.constant2._Z7RoutinePfS_:
        /*0000*/ 	.byte	0x20, 0x06, 0x00, 0x00, 0xa0, 0x01, 0x00, 0x00, 0xa0, 0x14, 0x00, 0x00, 0x60, 0x0f, 0x00, 0x00
        /*0010*/ 	.byte	0xc0, 0x13, 0x00, 0x00, 0x00, 0x0b, 0x00, 0x00, 0xa0, 0x14, 0x00, 0x00


//--------------------- .text._Z7RoutinePfS_      --------------------------
	.section	.text._Z7RoutinePfS_,"ax",@progbits
	.align	128
        .global         _Z7RoutinePfS_
        .type           _Z7RoutinePfS_,@function
        .size           _Z7RoutinePfS_,(.L_x_33 - _Z7RoutinePfS_)
        .other          _Z7RoutinePfS_,@"STO_CUDA_ENTRY STV_DEFAULT"
_Z7RoutinePfS_:
.text._Z7RoutinePfS_:
[----:B------:R-:W0:Y:S08]  /*0000*/  LDC R1, c[0x0][0x37c] ;  /* 0x0000df00ff017b82 */ /* 0x000e300000000800 */
[----:B------:R-:W1:Y:S01]  /*0010*/  LDC.64 R2, c[0x4][RZ] ;  /* 0x01000000ff027b82 */ /* 0x000e620000000a00 */
[----:B------:R-:W1:Y:S01]  /*0020*/  LDCU.64 UR4, c[0x0][0x358] ;  /* 0x00006b00ff0477ac */ /* 0x000e620008000a00 */
[----:B0-----:R-:W-:Y:S01]  /*0030*/  VIADD R1, R1, 0xffffffd8 ;  /* 0xffffffd801017836 */ /* 0x001fe20000000000 */
[----:B-1----:R-:W2:Y:S02]  /*0040*/  LDG.E R2, desc[UR4][R2.64] ;  /* 0x0000000402027981 */ /* 0x002ea4000c1e1900 */
[----:B--2---:R-:W-:-:S13]  /*0050*/  ISETP.GT.AND P0, PT, R2, 0x4, PT ;  /* 0x000000040200780c */ /* 0x004fda0003f04270 */
[----:B------:R-:W-:Y:S05]  /*0060*/  @P0 EXIT ;  /* 0x000000000000094d */ /* 0x000fea0003800000 */
[----:B------:R-:W0:Y:S01]  /*0070*/  S2R R0, SR_TID.X ;  /* 0x0000000000007919 */ /* 0x000e220000002100 */
[----:B------:R-:W0:Y:S01]  /*0080*/  LDC.64 R6, c[0x0][0x380] ;  /* 0x0000e000ff067b82 */ /* 0x000e220000000a00 */
[----:B------:R-:W1:Y:S07]  /*0090*/  LDCU.64 UR8, c[0x4][0x20] ;  /* 0x01000400ff0877ac */ /* 0x000e6e0008000a00 */
[----:B------:R-:W2:Y:S01]  /*00a0*/  LDC.64 R4, c[0x0][0x388] ;  /* 0x0000e200ff047b82 */ /* 0x000ea20000000a00 */
[----:B0-----:R-:W-:-:S04]  /*00b0*/  IMAD.WIDE.U32 R6, R0, 0x4, R6 ;  /* 0x0000000400067825 */ /* 0x001fc800078e0006 */
[----:B-12---:R-:W-:-:S07]  /*00c0*/  IMAD.WIDE.U32 R4, R0, 0x4, R4 ;  /* 0x0000000400047825 */ /* 0x006fce00078e0004 */
.L_x_15:
[----:B------:R-:W0:Y:S02]  /*00d0*/  LDC.64 R8, c[0x4][RZ] ;  /* 0x01000000ff087b82 */ /* 0x000e240000000a00 */
[----:B0-----:R0:W-:Y:S06]  /*00e0*/  STG.E desc[UR4][R8.64], RZ ;  /* 0x000000ff08007986 */ /* 0x0011ec000c101904 */
[----:B------:R-:W-:Y:S06]  /*00f0*/  BAR.SYNC.DEFER_BLOCKING 0x0 ;  /* 0x0000000000007b1d */ /* 0x000fec0000010000 */
[----:B------:R0:W5:Y:S01]  /*0100*/  LDG.E R2, desc[UR4][R6.64] ;  /* 0x0000000406027981 */ /* 0x000162000c1e1900 */
[----:B------:R-:W-:Y:S01]  /*0110*/  ISETP.GT.AND P0, PT, R0, 0x1, PT ;  /* 0x000000010000780c */ /* 0x000fe20003f04270 */
[----:B------:R-:W-:Y:S01]  /*0120*/  BSSY.RECONVERGENT B0, `(.L_x_0) ;  /* 0x0000138000007945 */ /* 0x000fe20003800200 */
[----:B------:R-:W-:-:S11]  /*0130*/  IMAD.MOV.U32 R13, RZ, RZ, RZ ;  /* 0x000000ffff0d7224 */ /* 0x000fd600078e00ff */
[----:B0-2---:R-:W-:Y:S05]  /*0140*/  @P0 BRA `(.L_x_1) ;  /* 0x0000000800540947 */ /* 0x005fea0003800000 */
[----:B------:R-:W-:-:S05]  /*0150*/  VIMNMX.U32 R3, PT, PT, R0, 0x2, PT ;  /* 0x0000000200037848 */ /* 0x000fca0003fe0000 */
[----:B------:R-:W-:-:S04]  /*0160*/  IMAD.SHL.U32 R3, R3, 0x4, RZ ;  /* 0x0000000403037824 */ /* 0x000fc800078e00ff */
[----:B------:R-:W0:Y:S02]  /*0170*/  LDC R8, c[0x2][R3] ;  /* 0x0080000003087b82 */ /* 0x000e240000000800 */
[----:B0-----:R-:W-:-:S04]  /*0180*/  SHF.R.S32.HI R9, RZ, 0x1f, R8 ;  /* 0x0000001fff097819 */ /* 0x001fc80000011408 */
.L_x_24:
[----:B------:R-:W-:Y:S05]  /*0190*/  BRX R8 -0x1a0                                                          (*"BRANCH_TARGETS .L_x_25,.L_x_26,.L_x_5"*) ;  /* 0xfffffffc08987949 */ /* 0x000fea000383ffff */
.L_x_26:
[----:B------:R-:W0:Y:S02]  /*01a0*/  LDC.64 R8, c[0x0][0x380] ;  /* 0x0000e000ff087b82 */ /* 0x000e240000000a00 */
[----:B0-----:R-:W2:Y:S04]  /*01b0*/  LDG.E R10, desc[UR4][R8.64+0x10] ;  /* 0x00001004080a7981 */ /* 0x001ea8000c1e1900 */
[----:B------:R0:W5:Y:S04]  /*01c0*/  LDG.E R20, desc[UR4][R8.64+0x4] ;  /* 0x0000040408147981 */ /* 0x000168000c1e1900 */
[----:B------:R0:W5:Y:S01]  /*01d0*/  LDG.E R3, desc[UR4][R8.64+0x8] ;  /* 0x0000080408037981 */ /* 0x000162000c1e1900 */
[----:B------:R-:W-:Y:S01]  /*01e0*/  UMOV UR6, 0x7ed69fb5 ;  /* 0x7ed69fb500067882 */ /* 0x000fe20000000000 */
[----:B------:R-:W-:Y:S01]  /*01f0*/  UMOV UR7, 0x4012d97c ;  /* 0x4012d97c00077882 */ /* 0x000fe20000000000 */
[----:B--2---:R-:W1:Y:S02]  /*0200*/  F2F.F64.F32 R16, R10 ;  /* 0x0000000a00107310 */ /* 0x004e640000201800 */
[----:B-1----:R-:W-:-:S08]  /*0210*/  DADD R16, R16, UR6 ;  /* 0x0000000610107e29 */ /* 0x002fd00008000000 */
[----:B------:R-:W-:-:S14]  /*0220*/  DSETP.NEU.AND P0, PT, |R16|, +INF , PT ;  /* 0x7ff000001000742a */ /* 0x000fdc0003f0d200 */
[----:B------:R-:W-:Y:S01]  /*0230*/  @!P0 DMUL R26, RZ, R16 ;  /* 0x00000010ff1a8228 */ /* 0x000fe20000000000 */
[----:B------:R-:W-:Y:S01]  /*0240*/  @!P0 IMAD.MOV.U32 R21, RZ, RZ, 0x1 ;  /* 0x00000001ff158424 */ /* 0x000fe200078e00ff */
[----:B0-----:R-:W-:Y:S09]  /*0250*/  @!P0 BRA `(.L_x_2) ;  /* 0x0000000000608947 */ /* 0x001ff20003800000 */
[----:B------:R-:W-:Y:S01]  /*0260*/  UMOV UR6, 0x6dc9c883 ;  /* 0x6dc9c88300067882 */ /* 0x000fe20000000000 */
[----:B------:R-:W-:Y:S01]  /*0270*/  UMOV UR7, 0x3fe45f30 ;  /* 0x3fe45f3000077882 */ /* 0x000fe20000000000 */
[C---:B------:R-:W-:Y:S02]  /*0280*/  DSETP.GE.AND P0, PT, |R16|.reuse, 2.14748364800000000000e+09, PT ;  /* 0x41e000001000742a */ /* 0x040fe40003f06200 */
[----:B------:R-:W-:Y:S01]  /*0290*/  DMUL R8, R16, UR6 ;  /* 0x0000000610087c28 */ /* 0x000fe20008000000 */
[----:B------:R-:W-:Y:S01]  /*02a0*/  UMOV UR6, 0x54442d18 ;  /* 0x54442d1800067882 */ /* 0x000fe20000000000 */
[----:B------:R-:W-:-:S04]  /*02b0*/  UMOV UR7, 0x3ff921fb ;  /* 0x3ff921fb00077882 */ /* 0x000fc80000000000 */
[----:B------:R-:W0:Y:S08]  /*02c0*/  F2I.F64 R21, R8 ;  /* 0x0000000800157311 */ /* 0x000e300000301100 */
[----:B0-----:R-:W0:Y:S02]  /*02d0*/  I2F.F64 R26, R21 ;  /* 0x00000015001a7312 */ /* 0x001e240000201c00 */
[----:B0-----:R-:W-:Y:S01]  /*02e0*/  DFMA R10, R26, -UR6, R16 ;  /* 0x800000061a0a7c2b */ /* 0x001fe20008000010 */
[----:B------:R-:W-:Y:S01]  /*02f0*/  UMOV UR6, 0x33145c00 ;  /* 0x33145c0000067882 */ /* 0x000fe20000000000 */
[----:B------:R-:W-:-:S06]  /*0300*/  UMOV UR7, 0x3c91a626 ;  /* 0x3c91a62600077882 */ /* 0x000fcc0000000000 */
[----:B------:R-:W-:Y:S01]  /*0310*/  DFMA R10, R26, -UR6, R10 ;  /* 0x800000061a0a7c2b */ /* 0x000fe2000800000a */
[----:B------:R-:W-:Y:S01]  /*0320*/  UMOV UR6, 0x252049c0 ;  /* 0x252049c000067882 */ /* 0x000fe20000000000 */
[----:B------:R-:W-:-:S06]  /*0330*/  UMOV UR7, 0x397b839a ;  /* 0x397b839a00077882 */ /* 0x000fcc0000000000 */
[----:B------:R-:W-:Y:S01]  /*0340*/  DFMA R26, R26, -UR6, R10 ;  /* 0x800000061a1a7c2b */ /* 0x000fe2000800000a */
[----:B------:R-:W-:Y:S10]  /*0350*/  @!P0 BRA `(.L_x_3) ;  /* 0x00000000001c8947 */ /* 0x000ff40003800000 */
[----:B------:R-:W-:Y:S01]  /*0360*/  BSSY.RECONVERGENT B1, `(.L_x_4) ;  /* 0x0000004000017945 */ /* 0x000fe20003800200 */
[----:B------:R-:W-:Y:S01]  /*0370*/  IMAD.MOV.U32 R13, RZ, RZ, R16 ;  /* 0x000000ffff0d7224 */ /* 0x000fe200078e0010 */
[----:B------:R-:W-:-:S07]  /*0380*/  MOV R18, 0x3a0 ;  /* 0x000003a000127802 */ /* 0x000fce0000000f00 */
[----:B-----5:R-:W-:Y:S05]  /*0390*/  CALL.REL.NOINC `($_Z7RoutinePfS_$__internal_trig_reduction_slowpathd) ;  /* 0x0000001000987944 */ /* 0x020fea0003c00000 */
[----:B------:R-:W-:Y:S05]  /*03a0*/  BSYNC.RECONVERGENT B1 ;  /* 0x0000000000017941 */ /* 0x000fea0003800200 */
.L_x_4:
[----:B------:R-:W-:Y:S02]  /*03b0*/  IMAD.MOV.U32 R26, RZ, RZ, R8 ;  /* 0x000000ffff1a7224 */ /* 0x000fe400078e0008 */
[----:B------:R-:W-:-:S07]  /*03c0*/  IMAD.MOV.U32 R27, RZ, RZ, R9 ;  /* 0x000000ffff1b7224 */ /* 0x000fce00078e0009 */
.L_x_3:
[----:B------:R-:W-:-:S07]  /*03d0*/  VIADD R21, R21, 0x1 ;  /* 0x0000000115157836 */ /* 0x000fce0000000000 */
.L_x_2:
[----:B------:R-:W-:-:S05]  /*03e0*/  IMAD.SHL.U32 R8, R21, 0x40, RZ ;  /* 0x0000004015087824 */ /* 0x000fca00078e00ff */
[----:B------:R-:W-:-:S04]  /*03f0*/  LOP3.LUT R8, R8, 0x40, RZ, 0xc0, !PT ;  /* 0x0000004008087812 */ /* 0x000fc800078ec0ff */
[----:B------:R-:W-:-:S05]  /*0400*/  IADD3 R28, P0, PT, R8, UR8, RZ ;  /* 0x00000008081c7c10 */ /* 0x000fca000ff1e0ff */
[----:B------:R-:W-:-:S05]  /*0410*/  IMAD.X R29, RZ, RZ, UR9, P0 ;  /* 0x00000009ff1d7e24 */ /* 0x000fca00080e06ff */
[----:B------:R-:W2:Y:S04]  /*0420*/  LDG.E.128.CONSTANT R8, desc[UR4][R28.64] ;  /* 0x000000041c087981 */ /* 0x000ea8000c1e9d00 */
[----:B------:R-:W3:Y:S04]  /*0430*/  LDG.E.128.CONSTANT R12, desc[UR4][R28.64+0x10] ;  /* 0x000010041c0c7981 */ /* 0x000ee8000c1e9d00 */
[----:B------:R-:W4:Y:S01]  /*0440*/  LDG.E.128.CONSTANT R16, desc[UR4][R28.64+0x20] ;  /* 0x000020041c107981 */ /* 0x000f22000c1e9d00 */
[----:B------:R-:W-:Y:S01]  /*0450*/  LOP3.LUT R22, R21, 0x1, RZ, 0xc0, !PT ;  /* 0x0000000115167812 */ /* 0x000fe200078ec0ff */
[----:B------:R-:W-:Y:S01]  /*0460*/  IMAD.MOV.U32 R23, RZ, RZ, 0x3da8ff83 ;  /* 0x3da8ff83ff177424 */ /* 0x000fe200078e00ff */
[----:B------:R-:W-:Y:S01]  /*0470*/  DMUL R24, R26, R26 ;  /* 0x0000001a1a187228 */ /* 0x000fe20000000000 */
[----:B------:R-:W-:Y:S01]  /*0480*/  UMOV UR6, 0x4fdf3b64 ;  /* 0x4fdf3b6400067882 */ /* 0x000fe20000000000 */
[----:B------:R-:W-:Y:S01]  /*0490*/  ISETP.NE.U32.AND P0, PT, R22, 0x1, PT ;  /* 0x000000011600780c */ /* 0x000fe20003f05070 */
[----:B------:R-:W-:Y:S01]  /*04a0*/  IMAD.MOV.U32 R22, RZ, RZ, 0x20fd8164 ;  /* 0x20fd8164ff167424 */ /* 0x000fe200078e00ff */
[----:B------:R-:W-:-:S02]  /*04b0*/  UMOV UR7, 0x3fd6978d ;  /* 0x3fd6978d00077882 */ /* 0x000fc40000000000 */
[----:B------:R-:W-:Y:S02]  /*04c0*/  FSEL R23, -R23, 0.11223486810922622681, !P0 ;  /* 0x3de5db6517177808 */ /* 0x000fe40004000100 */
[----:B------:R-:W-:-:S06]  /*04d0*/  FSEL R22, R22, -8.06006814911005101289e+34, !P0 ;  /* 0xf9785eba16167808 */ /* 0x000fcc0004000000 */
[----:B--2---:R-:W-:-:S08]  /*04e0*/  DFMA R8, R24, R22, R8 ;  /* 0x000000161808722b */ /* 0x004fd00000000008 */
[C---:B------:R-:W-:Y:S01]  /*04f0*/  DFMA R8, R24.reuse, R8, R10 ;  /* 0x000000081808722b */ /* 0x040fe2000000000a */
[----:B-----5:R-:W-:Y:S07]  /*0500*/  F2F.F64.F32 R10, R3 ;  /* 0x00000003000a7310 */ /* 0x020fee0000201800 */
[C---:B---3--:R-:W-:Y:S01]  /*0510*/  DFMA R8, R24.reuse, R8, R12 ;  /* 0x000000081808722b */ /* 0x048fe2000000000c */
[----:B------:R-:W0:Y:S07]  /*0520*/  F2F.F64.F32 R12, R20 ;  /* 0x00000014000c7310 */ /* 0x000e2e0000201800 */
[----:B------:R-:W-:-:S08]  /*0530*/  DFMA R8, R24, R8, R14 ;  /* 0x000000081808722b */ /* 0x000fd0000000000e */
[----:B----4-:R-:W-:-:S08]  /*0540*/  DFMA R8, R24, R8, R16 ;  /* 0x000000081808722b */ /* 0x010fd00000000010 */
[----:B------:R-:W-:-:S08]  /*0550*/  DFMA R8, R24, R8, R18 ;  /* 0x000000081808722b */ /* 0x000fd00000000012 */
[----:B------:R-:W-:Y:S02]  /*0560*/  DFMA R26, R8, R26, R26 ;  /* 0x0000001a081a722b */ /* 0x000fe4000000001a */
[----:B------:R-:W-:-:S10]  /*0570*/  DFMA R8, R24, R8, 1 ;  /* 0x3ff000001808742b */ /* 0x000fd40000000008 */
[----:B------:R-:W-:Y:S02]  /*0580*/  FSEL R14, R8, R26, !P0 ;  /* 0x0000001a080e7208 */ /* 0x000fe40004000000 */
[----:B------:R-:W-:Y:S02]  /*0590*/  FSEL R15, R9, R27, !P0 ;  /* 0x0000001b090f7208 */ /* 0x000fe40004000000 */
[----:B------:R-:W-:-:S04]  /*05a0*/  LOP3.LUT P0, RZ, R21, 0x2, RZ, 0xc0, !PT ;  /* 0x0000000215ff7812 */ /* 0x000fc8000780c0ff */
[----:B------:R-:W-:-:S10]  /*05b0*/  DADD R8, RZ, -R14 ;  /* 0x00000000ff087229 */ /* 0x000fd4000000080e */
[----:B------:R-:W-:Y:S02]  /*05c0*/  FSEL R8, R14, R8, !P0 ;  /* 0x000000080e087208 */ /* 0x000fe40004000000 */
[----:B------:R-:W-:-:S06]  /*05d0*/  FSEL R9, R15, R9, !P0 ;  /* 0x000000090f097208 */ /* 0x000fcc0004000000 */
[----:B0-----:R-:W-:-:S08]  /*05e0*/  DFMA R10, R10, R8, R12 ;  /* 0x000000080a0a722b */ /* 0x001fd0000000000c */
[----:B------:R-:W-:-:S06]  /*05f0*/  DADD R10, R10, -UR6 ;  /* 0x800000060a0a7e29 */ /* 0x000fcc0008000000 */
[----:B------:R2:W3:Y:S01]  /*0600*/  F2F.F32.F64 R13, R10 ;  /* 0x0000000a000d7310 */ /* 0x0004e20000301000 */
[----:B------:R-:W-:Y:S05]  /*0610*/  BRA `(.L_x_5) ;  /* 0x0000000c00a07947 */ /* 0x000fea0003800000 */
.L_x_25:
[----:B------:R-:W0:Y:S02]  /*0620*/  LDC.64 R8, c[0x0][0x380] ;  /* 0x0000e000ff087b82 */ /* 0x000e240000000a00 */
[----:B0-----:R-:W2:Y:S04]  /*0630*/  LDG.E R10, desc[UR4][R8.64+0xc] ;  /* 0x00000c04080a7981 */ /* 0x001ea8000c1e1900 */
[----:B------:R0:W5:Y:S04]  /*0640*/  LDG.E R3, desc[UR4][R8.64] ;  /* 0x0000000408037981 */ /* 0x000168000c1e1900 */
[----:B------:R0:W5:Y:S01]  /*0650*/  LDG.E R20, desc[UR4][R8.64+0x8] ;  /* 0x0000080408147981 */ /* 0x000162000c1e1900 */
[----:B------:R-:W-:Y:S01]  /*0660*/  UMOV UR6, 0x7ed69fb5 ;  /* 0x7ed69fb500067882 */ /* 0x000fe20000000000 */
[----:B------:R-:W-:Y:S01]  /*0670*/  UMOV UR7, 0x4012d97c ;  /* 0x4012d97c00077882 */ /* 0x000fe20000000000 */
[----:B--2---:R-:W1:Y:S02]  /*0680*/  F2F.F64.F32 R16, R10 ;  /* 0x0000000a00107310 */ /* 0x004e640000201800 */
[----:B-1----:R-:W-:-:S08]  /*0690*/  DADD R16, -R16, UR6 ;  /* 0x0000000610107e29 */ /* 0x002fd00008000100 */
        /* <DEDUP_REMOVED lines=25> */
.L_x_8:
[----:B------:R-:W-:Y:S02]  /*0830*/  IMAD.MOV.U32 R26, RZ, RZ, R8 ;  /* 0x000000ffff1a7224 */ /* 0x000fe400078e0008 */
[----:B------:R-:W-:-:S07]  /*0840*/  IMAD.MOV.U32 R27, RZ, RZ, R9 ;  /* 0x000000ffff1b7224 */ /* 0x000fce00078e0009 */
.L_x_7:
[----:B------:R-:W-:-:S07]  /*0850*/  VIADD R21, R21, 0x1 ;  /* 0x0000000115157836 */ /* 0x000fce0000000000 */
.L_x_6:
        /* <DEDUP_REMOVED lines=33> */
[----:B------:R-:W-:-:S06]  /*0a70*/  DADD R10, R10, UR6 ;  /* 0x000000060a0a7e29 */ /* 0x000fcc0008000000 */
[----:B------:R0:W1:Y:S01]  /*0a80*/  F2F.F32.F64 R13, R10 ;  /* 0x0000000a000d7310 */ /* 0x0000620000301000 */
[----:B------:R-:W-:Y:S05]  /*0a90*/  BRA `(.L_x_5) ;  /* 0x0000000800807947 */ /* 0x000fea0003800000 */
.L_x_1:
[----:B------:R-:W-:-:S05]  /*0aa0*/  IMAD.MOV.U32 R3, RZ, RZ, -0x2 ;  /* 0xfffffffeff037424 */ /* 0x000fca00078e00ff */
[----:B------:R-:W-:-:S05]  /*0ab0*/  VIADDMNMX.U32 R3, R0, R3, 0x3, PT ;  /* 0x0000000300037446 */ /* 0x000fca0003800003 */
[----:B------:R-:W-:-:S04]  /*0ac0*/  IMAD.SHL.U32 R3, R3, 0x4, RZ ;  /* 0x0000000403037824 */ /* 0x000fc800078e00ff */
[----:B------:R-:W0:Y:S02]  /*0ad0*/  LDC R8, c[0x2][R3+0xc] ;  /* 0x0080030003087b82 */ /* 0x000e240000000800 */
[----:B0-----:R-:W-:-:S04]  /*0ae0*/  SHF.R.S32.HI R9, RZ, 0x1f, R8 ;  /* 0x0000001fff097819 */ /* 0x001fc80000011408 */
.L_x_28:
[----:B------:R-:W-:Y:S05]  /*0af0*/  BRX R8 -0xb00                                                          (*"BRANCH_TARGETS .L_x_29,.L_x_30,.L_x_31,.L_x_5"*) ;  /* 0xfffffff408407949 */ /* 0x000fea000383ffff */
.L_x_31:
[----:B------:R-:W0:Y:S02]  /*0b00*/  LDC.64 R10, c[0x0][0x380] ;  /* 0x0000e000ff0a7b82 */ /* 0x000e240000000a00 */
[----:B0-----:R-:W2:Y:S04]  /*0b10*/  LDG.E R8, desc[UR4][R10.64+0x10] ;  /* 0x000010040a087981 */ /* 0x001ea8000c1e1900 */
[----:B------:R0:W5:Y:S01]  /*0b20*/  LDG.E R3, desc[UR4][R10.64+0x8] ;  /* 0x000008040a037981 */ /* 0x000162000c1e1900 */
[----:B------:R-:W-:Y:S01]  /*0b30*/  UMOV UR6, 0x7ed69fb5 ;  /* 0x7ed69fb500067882 */ /* 0x000fe20000000000 */
[----:B------:R-:W-:Y:S01]  /*0b40*/  UMOV UR7, 0x4012d97c ;  /* 0x4012d97c00077882 */ /* 0x000fe20000000000 */
[----:B--2---:R-:W1:Y:S02]  /*0b50*/  F2F.F64.F32 R8, R8 ;  /* 0x0000000800087310 */ /* 0x004e640000201800 */
[----:B-1----:R-:W-:-:S08]  /*0b60*/  DADD R16, R8, UR6 ;  /* 0x0000000608107e29 */ /* 0x002fd00008000000 */
[----:B------:R-:W-:-:S14]  /*0b70*/  DSETP.NEU.AND P0, PT, |R16|, +INF , PT ;  /* 0x7ff000001000742a */ /* 0x000fdc0003f0d200 */
[----:B------:R-:W-:Y:S01]  /*0b80*/  @!P0 DMUL R20, RZ, R16 ;  /* 0x00000010ff148228 */ /* 0x000fe20000000000 */
[----:B------:R-:W-:Y:S01]  /*0b90*/  @!P0 IMAD.MOV.U32 R26, RZ, RZ, RZ ;  /* 0x000000ffff1a8224 */ /* 0x000fe200078e00ff */
[----:B0-----:R-:W-:Y:S09]  /*0ba0*/  @!P0 BRA `(.L_x_9) ;  /* 0x0000000000608947 */ /* 0x001ff20003800000 */
[----:B------:R-:W-:Y:S01]  /*0bb0*/  UMOV UR6, 0x6dc9c883 ;  /* 0x6dc9c88300067882 */ /* 0x000fe20000000000 */
[----:B------:R-:W-:Y:S01]  /*0bc0*/  UMOV UR7, 0x3fe45f30 ;  /* 0x3fe45f3000077882 */ /* 0x000fe20000000000 */
[C---:B------:R-:W-:Y:S02]  /*0bd0*/  DSETP.GE.AND P0, PT, |R16|.reuse, 2.14748364800000000000e+09, PT ;  /* 0x41e000001000742a */ /* 0x040fe40003f06200 */
[----:B------:R-:W-:Y:S01]  /*0be0*/  DMUL R26, R16, UR6 ;  /* 0x00000006101a7c28 */ /* 0x000fe20008000000 */
[----:B------:R-:W-:Y:S01]  /*0bf0*/  UMOV UR6, 0x54442d18 ;  /* 0x54442d1800067882 */ /* 0x000fe20000000000 */
[----:B------:R-:W-:-:S08]  /*0c00*/  UMOV UR7, 0x3ff921fb ;  /* 0x3ff921fb00077882 */ /* 0x000fd00000000000 */
        /* <DEDUP_REMOVED lines=15> */
.L_x_10:
[----:B------:R-:W-:Y:S02]  /*0d00*/  IMAD.MOV.U32 R26, RZ, RZ, R21 ;  /* 0x000000ffff1a7224 */ /* 0x000fe400078e0015 */
[----:B------:R-:W-:Y:S02]  /*0d10*/  IMAD.MOV.U32 R20, RZ, RZ, R8 ;  /* 0x000000ffff147224 */ /* 0x000fe400078e0008 */
[----:B------:R-:W-:-:S07]  /*0d20*/  IMAD.MOV.U32 R21, RZ, RZ, R9 ;  /* 0x000000ffff157224 */ /* 0x000fce00078e0009 */
.L_x_9:
        /* <DEDUP_REMOVED lines=17> */
[----:B------:R-:W-:-:S08]  /*0e40*/  DFMA R8, R24, R8, R10 ;  /* 0x000000081808722b */ /* 0x000fd0000000000a */
[----:B---3--:R-:W-:-:S08]  /*0e50*/  DFMA R8, R24, R8, R12 ;  /* 0x000000081808722b */ /* 0x008fd0000000000c */
[----:B------:R-:W-:-:S08]  /*0e60*/  DFMA R8, R24, R8, R14 ;  /* 0x000000081808722b */ /* 0x000fd0000000000e */
[----:B----4-:R-:W-:-:S08]  /*0e70*/  DFMA R8, R24, R8, R16 ;  /* 0x000000081808722b */ /* 0x010fd00000000010 */
[----:B------:R-:W-:-:S08]  /*0e80*/  DFMA R8, R24, R8, R18 ;  /* 0x000000081808722b */ /* 0x000fd00000000012 */
[----:B------:R-:W-:Y:S02]  /*0e90*/  DFMA R20, R8, R20, R20 ;  /* 0x000000140814722b */ /* 0x000fe40000000014 */
[----:B------:R-:W-:-:S10]  /*0ea0*/  DFMA R8, R24, R8, 1 ;  /* 0x3ff000001808742b */ /* 0x000fd40000000008 */
[----:B------:R-:W-:Y:S02]  /*0eb0*/  FSEL R12, R8, R20, !P0 ;  /* 0x00000014080c7208 */ /* 0x000fe40004000000 */
[----:B------:R-:W-:Y:S02]  /*0ec0*/  FSEL R13, R9, R21, !P0 ;  /* 0x00000015090d7208 */ /* 0x000fe40004000000 */
[----:B-----5:R-:W0:Y:S01]  /*0ed0*/  F2F.F64.F32 R8, R3 ;  /* 0x0000000300087310 */ /* 0x020e220000201800 */
[----:B------:R-:W-:-:S03]  /*0ee0*/  LOP3.LUT P0, RZ, R26, 0x2, RZ, 0xc0, !PT ;  /* 0x000000021aff7812 */ /* 0x000fc6000780c0ff */
[----:B------:R-:W-:-:S10]  /*0ef0*/  DADD R10, RZ, -R12 ;  /* 0x00000000ff0a7229 */ /* 0x000fd4000000080c */
[----:B------:R-:W-:Y:S02]  /*0f00*/  FSEL R10, R12, R10, !P0 ;  /* 0x0000000a0c0a7208 */ /* 0x000fe40004000000 */
[----:B------:R-:W-:-:S06]  /*0f10*/  FSEL R11, R13, R11, !P0 ;  /* 0x0000000b0d0b7208 */ /* 0x000fcc0004000000 */
[----:B0-----:R-:W-:-:S08]  /*0f20*/  DFMA R8, R8, R10, R8 ;  /* 0x0000000a0808722b */ /* 0x001fd00000000008 */
[----:B------:R-:W-:-:S06]  /*0f30*/  DADD R8, R8, -UR6 ;  /* 0x8000000608087e29 */ /* 0x000fcc0008000000 */
[----:B------:R0:W1:Y:S01]  /*0f40*/  F2F.F32.F64 R13, R8 ;  /* 0x00000008000d7310 */ /* 0x0000620000301000 */
[----:B------:R-:W-:Y:S05]  /*0f50*/  BRA `(.L_x_5) ;  /* 0x0000000400507947 */ /* 0x000fea0003800000 */
.L_x_29:
[----:B------:R-:W0:Y:S02]  /*0f60*/  LDC.64 R10, c[0x0][0x380] ;  /* 0x0000e000ff0a7b82 */ /* 0x000e240000000a00 */
[----:B0-----:R-:W2:Y:S04]  /*0f70*/  LDG.E R8, desc[UR4][R10.64+0xc] ;  /* 0x00000c040a087981 */ /* 0x001ea8000c1e1900 */
[----:B------:R0:W5:Y:S01]  /*0f80*/  LDG.E R3, desc[UR4][R10.64+0x8] ;  /* 0x000008040a037981 */ /* 0x000162000c1e1900 */
[----:B------:R-:W-:Y:S01]  /*0f90*/  UMOV UR6, 0x7ed69fb5 ;  /* 0x7ed69fb500067882 */ /* 0x000fe20000000000 */
[----:B------:R-:W-:Y:S01]  /*0fa0*/  UMOV UR7, 0x4012d97c ;  /* 0x4012d97c00077882 */ /* 0x000fe20000000000 */
[----:B--2---:R-:W1:Y:S02]  /*0fb0*/  F2F.F64.F32 R8, R8 ;  /* 0x0000000800087310 */ /* 0x004e640000201800 */
[----:B-1----:R-:W-:-:S08]  /*0fc0*/  DADD R16, -R8, UR6 ;  /* 0x0000000608107e29 */ /* 0x002fd00008000100 */
        /* <DEDUP_REMOVED lines=25> */
.L_x_12:
[----:B------:R-:W-:Y:S02]  /*1160*/  IMAD.MOV.U32 R26, RZ, RZ, R21 ;  /* 0x000000ffff1a7224 */ /* 0x000fe400078e0015 */
[----:B------:R-:W-:Y:S02]  /*1170*/  IMAD.MOV.U32 R20, RZ, RZ, R8 ;  /* 0x000000ffff147224 */ /* 0x000fe400078e0008 */
[----:B------:R-:W-:-:S07]  /*1180*/  IMAD.MOV.U32 R21, RZ, RZ, R9 ;  /* 0x000000ffff157224 */ /* 0x000fce00078e0009 */
.L_x_11:
        /* <DEDUP_REMOVED lines=35> */
.L_x_30:
[----:B------:R-:W0:Y:S02]  /*13c0*/  LDC.64 R10, c[0x0][0x380] ;  /* 0x0000e000ff0a7b82 */ /* 0x000e240000000a00 */
[----:B0-----:R-:W2:Y:S04]  /*13d0*/  LDG.E R3, desc[UR4][R10.64+0xc] ;  /* 0x00000c040a037981 */ /* 0x001ea8000c1e1900 */
[----:B------:R-:W2:Y:S04]  /*13e0*/  LDG.E R8, desc[UR4][R10.64+0x10] ;  /* 0x000010040a087981 */ /* 0x000ea8000c1e1900 */
[----:B------:R-:W3:Y:S04]  /*13f0*/  LDG.E R9, desc[UR4][R10.64+0x4] ;  /* 0x000004040a097981 */ /* 0x000ee8000c1e1900 */
[----:B------:R-:W3:Y:S04]  /*1400*/  LDG.E R14, desc[UR4][R10.64] ;  /* 0x000000040a0e7981 */ /* 0x000ee8000c1e1900 */
[----:B------:R-:W4:Y:S01]  /*1410*/  LDG.E R12, desc[UR4][R10.64+0x8] ;  /* 0x000008040a0c7981 */ /* 0x000f22000c1e1900 */
[----:B------:R-:W-:Y:S01]  /*1420*/  UMOV UR6, 0x872b020c ;  /* 0x872b020c00067882 */ /* 0x000fe20000000000 */
[----:B------:R-:W-:Y:S01]  /*1430*/  UMOV UR7, 0x3ff2d916 ;  /* 0x3ff2d91600077882 */ /* 0x000fe20000000000 */
[----:B--2---:R-:W-:Y:S01]  /*1440*/  FADD R3, R3, R8 ;  /* 0x0000000803037221 */ /* 0x004fe20000000000 */
[----:B---3--:R-:W-:-:S04]  /*1450*/  FADD R14, R9, -R14 ;  /* 0x8000000e090e7221 */ /* 0x008fc80000000000 */
[----:B----4-:R-:W-:-:S04]  /*1460*/  FFMA R3, R3, R12, R14 ;  /* 0x0000000c03037223 */ /* 0x010fc8000000000e */
[----:B------:R-:W0:Y:S02]  /*1470*/  F2F.F64.F32 R8, R3 ;  /* 0x0000000300087310 */ /* 0x000e240000201800 */
[----:B0-----:R-:W-:-:S06]  /*1480*/  DADD R8, R8, -UR6 ;  /* 0x8000000608087e29 */ /* 0x001fcc0008000000 */
[----:B------:R4:W0:Y:S05]  /*1490*/  F2F.F32.F64 R13, R8 ;  /* 0x00000008000d7310 */ /* 0x00082a0000301000 */
.L_x_5:
[----:B------:R-:W-:Y:S05]  /*14a0*/  BSYNC.RECONVERGENT B0 ;  /* 0x0000000000007941 */ /* 0x000fea0003800200 */
.L_x_0:
[----:B01-3--:R-:W-:Y:S01]  /*14b0*/  FSETP.GEU.AND P0, PT, |R13|, 9.9999997473787516356e-05, PT ;  /* 0x38d1b7170d00780b */ /* 0x00bfe20003f0e200 */
[----:B------:R-:W-:-:S12]  /*14c0*/  BSSY.RECONVERGENT B0, `(.L_x_13) ;  /* 0x0000009000007945 */ /* 0x000fd80003800200 */
[----:B------:R-:W-:Y:S05]  /*14d0*/  @P0 BRA `(.L_x_14) ;  /* 0x00000000001c0947 */ /* 0x000fea0003800000 */
[----:B--2---:R-:W0:Y:S01]  /*14e0*/  S2R R10, SR_LANEID ;  /* 0x00000000000a7919 */ /* 0x004e220000000000 */
[----:B----4-:R-:W1:Y:S01]  /*14f0*/  LDC.64 R8, c[0x4][RZ] ;  /* 0x01000000ff087b82 */ /* 0x010e620000000a00 */
[----:B------:R-:W-:Y:S02]  /*1500*/  VOTEU.ANY UR6, UPT, PT ;  /* 0x0000000000067886 */ /* 0x000fe400038e0100 */
[----:B------:R-:W-:Y:S02]  /*1510*/  UFLO.U32 UR7, UR6 ;  /* 0x00000006000772bd */ /* 0x000fe400080e0000 */
[----:B------:R-:W1:Y:S04]  /*1520*/  POPC R3, UR6 ;  /* 0x0000000600037d09 */ /* 0x000e680008000000 */
[----:B0-----:R-:W-:-:S13]  /*1530*/  ISETP.EQ.U32.AND P0, PT, R10, UR7, PT ;  /* 0x000000070a007c0c */ /* 0x001fda000bf02070 */
[----:B-1----:R0:W-:Y:S02]  /*1540*/  @P0 REDG.E.ADD.STRONG.GPU desc[UR4][R8.64], R3 ;  /* 0x000000030800098e */ /* 0x0021e4000c12e104 */
.L_x_14:
[----:B------:R-:W-:Y:S05]  /*1550*/  BSYNC.RECONVERGENT B0 ;  /* 0x0000000000007941 */ /* 0x000fea0003800200 */
.L_x_13:
[----:B-----5:R-:W-:-:S05]  /*1560*/  FFMA R13, R13, -0.0099999997764825820923, R2 ;  /* 0xbc23d70a0d0d7823 */ /* 0x020fca0000000002 */
[----:B------:R1:W-:Y:S01]  /*1570*/  STG.E desc[UR4][R4.64], R13 ;  /* 0x0000000d04007986 */ /* 0x0003e2000c101904 */
[----:B------:R-:W-:Y:S06]  /*1580*/  BAR.SYNC.DEFER_BLOCKING 0x0 ;  /* 0x0000000000007b1d */ /* 0x000fec0000010000 */
[----:B0---4-:R-:W3:Y:S02]  /*1590*/  LDG.E R9, desc[UR4][R4.64] ;  /* 0x0000000404097981 */ /* 0x011ee4000c1e1900 */
[----:B------:R-:W0:Y:S02]  /*15a0*/  LDC.64 R2, c[0x4][RZ] ;  /* 0x01000000ff027b82 */ /* 0x000e240000000a00 */
[----:B---3--:R1:W-:Y:S04]  /*15b0*/  STG.E desc[UR4][R6.64], R9 ;  /* 0x0000000906007986 */ /* 0x0083e8000c101904 */
[----:B0-----:R-:W3:Y:S02]  /*15c0*/  LDG.E R2, desc[UR4][R2.64] ;  /* 0x0000000402027981 */ /* 0x001ee4000c1e1900 */
[----:B---3--:R-:W-:-:S13]  /*15d0*/  ISETP.GE.AND P0, PT, R2, 0x5, PT ;  /* 0x000000050200780c */ /* 0x008fda0003f06270 */
[----:B-1----:R-:W-:Y:S05]  /*15e0*/  @!P0 BRA `(.L_x_15) ;  /* 0xffffffe800b88947 */ /* 0x002fea000383ffff */
[----:B------:R-:W-:Y:S05]  /*15f0*/  EXIT ;  /* 0x000000000000794d */ /* 0x000fea0003800000 */
        .type           $_Z7RoutinePfS_$__internal_trig_reduction_slowpathd,@function
        .size           $_Z7RoutinePfS_$__internal_trig_reduction_slowpathd,(.L_x_33 - $_Z7RoutinePfS_$__internal_trig_reduction_slowpathd)
$_Z7RoutinePfS_$__internal_trig_reduction_slowpathd:
[----:B------:R-:W-:Y:S01]  /*1600*/  SHF.R.U32.HI R16, RZ, 0x14, R17 ;  /* 0x00000014ff107819 */ /* 0x000fe20000011611 */
[----:B------:R-:W-:-:S03]  /*1610*/  IMAD.MOV.U32 R8, RZ, RZ, RZ ;  /* 0x000000ffff087224 */ /* 0x000fc600078e00ff */
[----:B------:R-:W-:-:S04]  /*1620*/  LOP3.LUT R9, R16, 0x7ff, RZ, 0xc0, !PT ;  /* 0x000007ff10097812 */ /* 0x000fc800078ec0ff */
[----:B------:R-:W-:-:S13]  /*1630*/  ISETP.NE.AND P0, PT, R9, 0x7ff, PT ;  /* 0x000007ff0900780c */ /* 0x000fda0003f05270 */
[----:B------:R-:W-:Y:S05]  /*1640*/  @!P0 BRA `(.L_x_16) ;  /* 0x00000008004c8947 */ /* 0x000fea0003800000 */
[----:B------:R-:W-:Y:S01]  /*1650*/  VIADD R8, R9, 0xfffffc00 ;  /* 0xfffffc0009087836 */ /* 0x000fe20000000000 */
[----:B------:R-:W-:Y:S01]  /*1660*/  BSSY.RECONVERGENT B2, `(.L_x_17) ;  /* 0x0000030000027945 */ /* 0x000fe20003800200 */
[----:B------:R-:W-:-:S03]  /*1670*/  CS2R R24, SRZ ;  /* 0x0000000000187805 */ /* 0x000fc6000001ff00 */
[----:B------:R-:W-:Y:S02]  /*1680*/  SHF.R.U32.HI R15, RZ, 0x6, R8 ;  /* 0x00000006ff0f7819 */ /* 0x000fe40000011608 */
[----:B------:R-:W-:Y:S02]  /*1690*/  ISETP.GE.U32.AND P0, PT, R8, 0x80, PT ;  /* 0x000000800800780c */ /* 0x000fe40003f06070 */
[C---:B------:R-:W-:Y:S02]  /*16a0*/  IADD3 R14, PT, PT, -R15.reuse, 0x13, RZ ;  /* 0x000000130f0e7810 */ /* 0x040fe40007ffe1ff */
[----:B------:R-:W-:Y:S02]  /*16b0*/  IADD3 R12, PT, PT, -R15, 0xf, RZ ;  /* 0x0000000f0f0c7810 */ /* 0x000fe40007ffe1ff */
[----:B------:R-:W-:-:S04]  /*16c0*/  SEL R14, R14, 0x12, P0 ;  /* 0x000000120e0e7807 */ /* 0x000fc80000000000 */
[----:B------:R-:W-:-:S13]  /*16d0*/  ISETP.GE.AND P0, PT, R12, R14, PT ;  /* 0x0000000e0c00720c */ /* 0x000fda0003f06270 */
[----:B------:R-:W-:Y:S05]  /*16e0*/  @P0 BRA `(.L_x_18) ;  /* 0x00000000009c0947 */ /* 0x000fea0003800000 */
[----:B------:R-:W0:Y:S01]  /*16f0*/  LDC.64 R8, c[0x0][0x358] ;  /* 0x0000d600ff087b82 */ /* 0x000e220000000a00 */
[C---:B------:R-:W-:Y:S01]  /*1700*/  SHF.L.U64.HI R23, R13.reuse, 0xb, R17 ;  /* 0x0000000b0d177819 */ /* 0x040fe20000010211 */
[----:B------:R-:W-:Y:S01]  /*1710*/  BSSY.RECONVERGENT B3, `(.L_x_19) ;  /* 0x0000023000037945 */ /* 0x000fe20003800200 */
[----:B------:R-:W-:Y:S01]  /*1720*/  IMAD.SHL.U32 R13, R13, 0x800, RZ ;  /* 0x000008000d0d7824 */ /* 0x000fe200078e00ff */
[----:B------:R-:W-:Y:S01]  /*1730*/  IADD3 R19, PT, PT, RZ, -R15, -R14 ;  /* 0x8000000fff137210 */ /* 0x000fe20007ffe80e */
[----:B------:R-:W-:Y:S01]  /*1740*/  IMAD.MOV.U32 R21, RZ, RZ, RZ ;  /* 0x000000ffff157224 */ /* 0x000fe200078e00ff */
[----:B------:R-:W-:Y:S02]  /*1750*/  CS2R R24, SRZ ;  /* 0x0000000000187805 */ /* 0x000fe4000001ff00 */
[----:B------:R-:W-:-:S07]  /*1760*/  LOP3.LUT R23, R23, 0x80000000, RZ, 0xfc, !PT ;  /* 0x8000000017177812 */ /* 0x000fce00078efcff */
.L_x_20:
[----:B------:R-:W1:Y:S01]  /*1770*/  LDC.64 R10, c[0x4][0x18] ;  /* 0x01000600ff0a7b82 */ /* 0x000e620000000a00 */
[----:B0-----:R-:W-:Y:S02]  /*1780*/  R2UR UR6, R8 ;  /* 0x00000000080672ca */ /* 0x001fe400000e0000 */
[----:B------:R-:W-:Y:S01]  /*1790*/  R2UR UR7, R9 ;  /* 0x00000000090772ca */ /* 0x000fe200000e0000 */
[----:B-1----:R-:W-:-:S12]  /*17a0*/  IMAD.WIDE R10, R12, 0x8, R10 ;  /* 0x000000080c0a7825 */ /* 0x002fd800078e020a */
[----:B------:R-:W2:Y:S01]  /*17b0*/  LDG.E.64.CONSTANT R10, desc[UR6][R10.64] ;  /* 0x000000060a0a7981 */ /* 0x000ea2000c1e9b00 */
[----:B------:R-:W-:Y:S02]  /*17c0*/  IMAD.MOV.U32 R26, RZ, RZ, R24 ;  /* 0x000000ffff1a7224 */ /* 0x000fe400078e0018 */
[----:B------:R-:W-:Y:S02]  /*17d0*/  IMAD.MOV.U32 R27, RZ, RZ, R25 ;  /* 0x000000ffff1b7224 */ /* 0x000fe400078e0019 */
[----:B------:R-:W-:Y:S02]  /*17e0*/  VIADD R19, R19, 0x1 ;  /* 0x0000000113137836 */ /* 0x000fe40000000000 */
[C---:B------:R-:W-:Y:S02]  /*17f0*/  IMAD R24, R21.reuse, 0x8, R1 ;  /* 0x0000000815187824 */ /* 0x040fe400078e0201 */
[----:B------:R-:W-:Y:S02]  /*1800*/  VIADD R21, R21, 0x1 ;  /* 0x0000000115157836 */ /* 0x000fe40000000000 */
[----:B------:R-:W-:-:S02]  /*1810*/  VIADD R12, R12, 0x1 ;  /* 0x000000010c0c7836 */ /* 0x000fc40000000000 */
[----:B--2---:R-:W-:-:S04]  /*1820*/  IMAD.WIDE.U32 R26, P2, R10, R13, R26 ;  /* 0x0000000d0a1a7225 */ /* 0x004fc8000784001a */
[----:B------:R-:W-:Y:S02]  /*1830*/  IMAD R22, R10, R23, RZ ;  /* 0x000000170a167224 */ /* 0x000fe400078e02ff */
[----:B------:R-:W-:-:S03]  /*1840*/  IMAD R25, R11, R13, RZ ;  /* 0x0000000d0b197224 */ /* 0x000fc600078e02ff */
[----:B------:R-:W-:-:S04]  /*1850*/  IADD3 R22, P0, PT, R22, R27, RZ ;  /* 0x0000001b16167210 */ /* 0x000fc80007f1e0ff */
[----:B------:R-:W-:Y:S01]  /*1860*/  IADD3 R27, P1, PT, R25, R22, RZ ;  /* 0x00000016191b7210 */ /* 0x000fe20007f3e0ff */
[----:B------:R-:W-:-:S04]  /*1870*/  IMAD.HI.U32 R25, R10, R23, RZ ;  /* 0x000000170a197227 */ /* 0x000fc800078e00ff */
[C---:B------:R-:W-:Y:S01]  /*1880*/  IMAD.HI.U32 R10, R11.reuse, R13, RZ ;  /* 0x0000000d0b0a7227 */ /* 0x040fe200078e00ff */
[----:B------:R0:W-:Y:S03]  /*1890*/  STL.64 [R24], R26 ;  /* 0x0000001a18007387 */ /* 0x0001e60000100a00 */
[----:B------:R-:W-:Y:S02]  /*18a0*/  IMAD.X R25, RZ, RZ, R25, P2 ;  /* 0x000000ffff197224 */ /* 0x000fe400010e0619 */
[----:B------:R-:W-:-:S03]  /*18b0*/  IMAD.HI.U32 R22, R11, R23, RZ ;  /* 0x000000170b167227 */ /* 0x000fc600078e00ff */
[----:B------:R-:W-:Y:S01]  /*18c0*/  IADD3.X R10, P0, PT, R10, R25, RZ, P0, !PT ;  /* 0x000000190a0a7210 */ /* 0x000fe2000071e4ff */
[----:B------:R-:W-:-:S04]  /*18d0*/  IMAD R11, R11, R23, RZ ;  /* 0x000000170b0b7224 */ /* 0x000fc800078e02ff */
[----:B------:R-:W-:Y:S01]  /*18e0*/  IMAD.X R22, RZ, RZ, R22, P0 ;  /* 0x000000ffff167224 */ /* 0x000fe200000e0616 */
[----:B------:R-:W-:Y:S02]  /*18f0*/  ISETP.NE.AND P0, PT, R19, -0xf, PT ;  /* 0xfffffff11300780c */ /* 0x000fe40003f05270 */
[----:B------:R-:W-:-:S05]  /*1900*/  IADD3.X R10, P1, PT, R11, R10, RZ, P1, !PT ;  /* 0x0000000a0b0a7210 */ /* 0x000fca0000f3e4ff */
[----:B------:R-:W-:Y:S02]  /*1910*/  IMAD.X R25, RZ, RZ, R22, P1 ;  /* 0x000000ffff197224 */ /* 0x000fe400008e0616 */
[----:B0-----:R-:W-:-:S04]  /*1920*/  IMAD.MOV.U32 R24, RZ, RZ, R10 ;  /* 0x000000ffff187224 */ /* 0x001fc800078e000a */
[----:B------:R-:W-:Y:S05]  /*1930*/  @P0 BRA `(.L_x_20) ;  /* 0xfffffffc008c0947 */ /* 0x000fea000383ffff */
[----:B------:R-:W-:Y:S05]  /*1940*/  BSYNC.RECONVERGENT B3 ;  /* 0x0000000000037941 */ /* 0x000fea0003800200 */
.L_x_19:
[----:B------:R-:W-:-:S07]  /*1950*/  IMAD.MOV.U32 R12, RZ, RZ, R14 ;  /* 0x000000ffff0c7224 */ /* 0x000fce00078e000e */
.L_x_18:
[----:B------:R-:W-:Y:S05]  /*1960*/  BSYNC.RECONVERGENT B2 ;  /* 0x0000000000027941 */ /* 0x000fea0003800200 */
.L_x_17:
[----:B------:R-:W-:Y:S01]  /*1970*/  LOP3.LUT P0, R19, R16, 0x3f, RZ, 0xc0, !PT ;  /* 0x0000003f10137812 */ /* 0x000fe2000780c0ff */
[----:B------:R-:W-:-:S04]  /*1980*/  IMAD.IADD R8, R15, 0x1, R12 ;  /* 0x000000010f087824 */ /* 0x000fc800078e020c */
[----:B------:R-:W-:-:S05]  /*1990*/  IMAD.U32 R21, R8, 0x8, R1 ;  /* 0x0000000808157824 */ /* 0x000fca00078e0001 */
[----:B------:R0:W-:Y:S04]  /*19a0*/  STL.64 [R21+-0x78], R24 ;  /* 0xffff881815007387 */ /* 0x0001e80000100a00 */
[----:B------:R-:W2:Y:S04]  /*19b0*/  @P0 LDL.64 R12, [R1+0x8] ;  /* 0x00000800010c0983 */ /* 0x000ea80000100a00 */
[----:B------:R-:W3:Y:S04]  /*19c0*/  LDL.64 R10, [R1+0x10] ;  /* 0x00001000010a7983 */ /* 0x000ee80000100a00 */
[----:B------:R-:W4:Y:S01]  /*19d0*/  LDL.64 R8, [R1+0x18] ;  /* 0x0000180001087983 */ /* 0x000f220000100a00 */
[----:B------:R-:W-:Y:S01]  /*19e0*/  BSSY.RECONVERGENT B2, `(.L_x_21) ;  /* 0x0000035000027945 */ /* 0x000fe20003800200 */
[----:B--2---:R-:W-:-:S02]  /*19f0*/  @P0 SHF.R.U64 R16, R12, 0x1, R13 ;  /* 0x000000010c100819 */ /* 0x004fc4000000120d */
[----:B------:R-:W-:Y:S02]  /*1a00*/  @P0 SHF.R.U32.HI R22, RZ, 0x1, R13 ;  /* 0x00000001ff160819 */ /* 0x000fe4000001160d */
[----:B------:R-:W-:Y:S02]  /*1a10*/  @P0 LOP3.LUT R13, R19, 0x3f, RZ, 0x3c, !PT ;  /* 0x0000003f130d0812 */ /* 0x000fe400078e3cff */
[----:B---3--:R-:W-:Y:S02]  /*1a20*/  @P0 SHF.L.U32 R15, R10, R19, RZ ;  /* 0x000000130a0f0219 */ /* 0x008fe400000006ff */
[----:B------:R-:W-:Y:S02]  /*1a30*/  @P0 SHF.R.U64 R16, R16, R13, R22 ;  /* 0x0000000d10100219 */ /* 0x000fe40000001216 */
[--C-:B------:R-:W-:Y:S02]  /*1a40*/  @P0 SHF.R.U32.HI R12, RZ, 0x1, R11.reuse ;  /* 0x00000001ff0c0819 */ /* 0x100fe4000001160b */
[----:B------:R-:W-:-:S02]  /*1a50*/  @P0 SHF.R.U64 R23, R10, 0x1, R11 ;  /* 0x000000010a170819 */ /* 0x000fc4000000120b */
[----:B------:R-:W-:Y:S02]  /*1a60*/  @P0 SHF.L.U64.HI R14, R10, R19, R11 ;  /* 0x000000130a0e0219 */ /* 0x000fe4000001020b */
[----:B0-----:R-:W-:Y:S02]  /*1a70*/  @P0 SHF.R.U32.HI R21, RZ, R13, R22 ;  /* 0x0000000dff150219 */ /* 0x001fe40000011616 */
[----:B------:R-:W-:Y:S02]  /*1a80*/  @P0 LOP3.LUT R10, R15, R16, RZ, 0xfc, !PT ;  /* 0x000000100f0a0212 */ /* 0x000fe400078efcff */
[----:B----4-:R-:W-:Y:S02]  /*1a90*/  @P0 SHF.L.U32 R22, R8, R19, RZ ;  /* 0x0000001308160219 */ /* 0x010fe400000006ff */
[----:B------:R-:W-:Y:S02]  /*1aa0*/  @P0 SHF.R.U64 R23, R23, R13, R12 ;  /* 0x0000000d17170219 */ /* 0x000fe4000000120c */
[----:B------:R-:W-:-:S02]  /*1ab0*/  @P0 LOP3.LUT R11, R14, R21, RZ, 0xfc, !PT ;  /* 0x000000150e0b0212 */ /* 0x000fc400078efcff */
[----:B------:R-:W-:Y:S02]  /*1ac0*/  @P0 SHF.L.U64.HI R14, R8, R19, R9 ;  /* 0x00000013080e0219 */ /* 0x000fe40000010209 */
[----:B------:R-:W-:Y:S01]  /*1ad0*/  @P0 SHF.R.U32.HI R13, RZ, R13, R12 ;  /* 0x0000000dff0d0219 */ /* 0x000fe2000001160c */
[----:B------:R-:W-:Y:S01]  /*1ae0*/  IMAD.SHL.U32 R12, R10, 0x4, RZ ;  /* 0x000000040a0c7824 */ /* 0x000fe200078e00ff */
[----:B------:R-:W-:Y:S02]  /*1af0*/  @P0 LOP3.LUT R8, R22, R23, RZ, 0xfc, !PT ;  /* 0x0000001716080212 */ /* 0x000fe400078efcff */
[----:B------:R-:W-:Y:S02]  /*1b00*/  SHF.L.U64.HI R10, R10, 0x2, R11 ;  /* 0x000000020a0a7819 */ /* 0x000fe4000001020b */
[----:B------:R-:W-:Y:S02]  /*1b10*/  SHF.L.W.U32.HI R16, R11, 0x2, R8 ;  /* 0x000000020b107819 */ /* 0x000fe40000010e08 */
[----:B------:R-:W-:-:S02]  /*1b20*/  @P0 LOP3.LUT R9, R14, R13, RZ, 0xfc, !PT ;  /* 0x0000000d0e090212 */ /* 0x000fc400078efcff */
[----:B------:R-:W-:Y:S02]  /*1b30*/  IADD3 RZ, P0, PT, RZ, -R12, RZ ;  /* 0x8000000cffff7210 */ /* 0x000fe40007f1e0ff */
[----:B------:R-:W-:Y:S02]  /*1b40*/  LOP3.LUT R11, RZ, R10, RZ, 0x33, !PT ;  /* 0x0000000aff0b7212 */ /* 0x000fe400078e33ff */
[----:B------:R-:W-:Y:S02]  /*1b50*/  SHF.L.W.U32.HI R8, R8, 0x2, R9 ;  /* 0x0000000208087819 */ /* 0x000fe40000010e09 */
[----:B------:R-:W-:Y:S02]  /*1b60*/  LOP3.LUT R13, RZ, R16, RZ, 0x33, !PT ;  /* 0x00000010ff0d7212 */ /* 0x000fe400078e33ff */
[----:B------:R-:W-:Y:S02]  /*1b70*/  IADD3.X R11, P0, PT, RZ, R11, RZ, P0, !PT ;  /* 0x0000000bff0b7210 */ /* 0x000fe4000071e4ff */
[----:B------:R-:W-:-:S02]  /*1b80*/  LOP3.LUT R14, RZ, R8, RZ, 0x33, !PT ;  /* 0x00000008ff0e7212 */ /* 0x000fc400078e33ff */
[----:B------:R-:W-:Y:S02]  /*1b90*/  IADD3.X R13, P1, PT, RZ, R13, RZ, P0, !PT ;  /* 0x0000000dff0d7210 */ /* 0x000fe4000073e4ff */
[----:B------:R-:W-:-:S03]  /*1ba0*/  ISETP.GT.U32.AND P2, PT, R16, -0x1, PT ;  /* 0xffffffff1000780c */ /* 0x000fc60003f44070 */
[----:B------:R-:W-:Y:S01]  /*1bb0*/  IMAD.X R15, RZ, RZ, R14, P1 ;  /* 0x000000ffff0f7224 */ /* 0x000fe200008e060e */
[----:B------:R-:W-:-:S04]  /*1bc0*/  ISETP.GT.AND.EX P0, PT, R8, -0x1, PT, P2 ;  /* 0xffffffff0800780c */ /* 0x000fc80003f04320 */
[----:B------:R-:W-:Y:S02]  /*1bd0*/  SEL R15, R8, R15, P0 ;  /* 0x0000000f080f7207 */ /* 0x000fe40000000000 */
[----:B------:R-:W-:Y:S02]  /*1be0*/  SEL R16, R16, R13, P0 ;  /* 0x0000000d10107207 */ /* 0x000fe40000000000 */
[----:B------:R-:W-:-:S04]  /*1bf0*/  ISETP.NE.U32.AND P1, PT, R15, RZ, PT ;  /* 0x000000ff0f00720c */ /* 0x000fc80003f25070 */
[----:B------:R-:W-:Y:S01]  /*1c00*/  SEL R13, R16, R15, !P1 ;  /* 0x0000000f100d7207 */ /* 0x000fe20004800000 */
[----:B------:R-:W-:-:S05]  /*1c10*/  @!P0 IMAD.MOV R12, RZ, RZ, -R12 ;  /* 0x000000ffff0c8224 */ /* 0x000fca00078e0a0c */
[----:B------:R-:W0:Y:S02]  /*1c20*/  FLO.U32 R13, R13 ;  /* 0x0000000d000d7300 */ /* 0x000e2400000e0000 */
[C---:B0-----:R-:W-:Y:S02]  /*1c30*/  IADD3 R19, PT, PT, -R13.reuse, 0x1f, RZ ;  /* 0x0000001f0d137810 */ /* 0x041fe40007ffe1ff */
[----:B------:R-:W-:-:S03]  /*1c40*/  IADD3 R14, PT, PT, -R13, 0x3f, RZ ;  /* 0x0000003f0d0e7810 */ /* 0x000fc60007ffe1ff */
[----:B------:R-:W-:Y:S01]  /*1c50*/  @P1 IMAD.MOV R14, RZ, RZ, R19 ;  /* 0x000000ffff0e1224 */ /* 0x000fe200078e0213 */
[----:B------:R-:W-:-:S04]  /*1c60*/  SEL R19, R10, R11, P0 ;  /* 0x0000000b0a137207 */ /* 0x000fc80000000000 */
[----:B------:R-:W-:-:S13]  /*1c70*/  ISETP.NE.AND P1, PT, R14, RZ, PT ;  /* 0x000000ff0e00720c */ /* 0x000fda0003f25270 */
[----:B------:R-:W-:Y:S05]  /*1c80*/  @!P1 BRA `(.L_x_22) ;  /* 0x0000000000289947 */ /* 0x000fea0003800000 */
[----:B------:R-:W-:Y:S02]  /*1c90*/  LOP3.LUT R11, R14, 0x3f, RZ, 0xc0, !PT ;  /* 0x0000003f0e0b7812 */ /* 0x000fe400078ec0ff */
[--C-:B------:R-:W-:Y:S02]  /*1ca0*/  SHF.R.U64 R13, R12, 0x1, R19.reuse ;  /* 0x000000010c0d7819 */ /* 0x100fe40000001213 */
[----:B------:R-:W-:Y:S02]  /*1cb0*/  SHF.R.U32.HI R19, RZ, 0x1, R19 ;  /* 0x00000001ff137819 */ /* 0x000fe40000011613 */
[----:B------:R-:W-:Y:S02]  /*1cc0*/  LOP3.LUT R10, R14, 0x3f, RZ, 0xc, !PT ;  /* 0x0000003f0e0a7812 */ /* 0x000fe400078e0cff */
[CC--:B------:R-:W-:Y:S02]  /*1cd0*/  SHF.L.U64.HI R15, R16.reuse, R11.reuse, R15 ;  /* 0x0000000b100f7219 */ /* 0x0c0fe4000001020f */
[----:B------:R-:W-:-:S02]  /*1ce0*/  SHF.L.U32 R11, R16, R11, RZ ;  /* 0x0000000b100b7219 */ /* 0x000fc400000006ff */
[-CC-:B------:R-:W-:Y:S02]  /*1cf0*/  SHF.R.U64 R16, R13, R10.reuse, R19.reuse ;  /* 0x0000000a0d107219 */ /* 0x180fe40000001213 */
[----:B------:R-:W-:Y:S02]  /*1d00*/  SHF.R.U32.HI R10, RZ, R10, R19 ;  /* 0x0000000aff0a7219 */ /* 0x000fe40000011613 */
[----:B------:R-:W-:Y:S02]  /*1d10*/  LOP3.LUT R16, R11, R16, RZ, 0xfc, !PT ;  /* 0x000000100b107212 */ /* 0x000fe400078efcff */
[----:B------:R-:W-:-:S07]  /*1d20*/  LOP3.LUT R15, R15, R10, RZ, 0xfc, !PT ;  /* 0x0000000a0f0f7212 */ /* 0x000fce00078efcff */
.L_x_22:
[----:B------:R-:W-:Y:S05]  /*1d30*/  BSYNC.RECONVERGENT B2 ;  /* 0x0000000000027941 */ /* 0x000fea0003800200 */
.L_x_21:
[----:B------:R-:W-:-:S04]  /*1d40*/  IMAD.WIDE.U32 R12, R16, 0x2168c235, RZ ;  /* 0x2168c235100c7825 */ /* 0x000fc800078e00ff */
[----:B------:R-:W-:Y:S01]  /*1d50*/  IMAD.MOV.U32 R10, RZ, RZ, R13 ;  /* 0x000000ffff0a7224 */ /* 0x000fe200078e000d */
[----:B------:R-:W-:Y:S01]  /*1d60*/  IADD3 RZ, P1, PT, R12, R12, RZ ;  /* 0x0000000c0cff7210 */ /* 0x000fe20007f3e0ff */
[----:B------:R-:W-:Y:S02]  /*1d70*/  IMAD.MOV.U32 R11, RZ, RZ, RZ ;  /* 0x000000ffff0b7224 */ /* 0x000fe400078e00ff */
[----:B------:R-:W-:-:S04]  /*1d80*/  IMAD.HI.U32 R13, R15, -0x36f0255e, RZ ;  /* 0xc90fdaa20f0d7827 */ /* 0x000fc800078e00ff */
[----:B------:R-:W-:-:S04]  /*1d90*/  IMAD.WIDE.U32 R10, R16, -0x36f0255e, R10 ;  /* 0xc90fdaa2100a7825 */ /* 0x000fc800078e000a */
[----:B------:R-:W-:-:S04]  /*1da0*/  IMAD.WIDE.U32 R10, P2, R15, 0x2168c235, R10 ;  /* 0x2168c2350f0a7825 */ /* 0x000fc8000784000a */
[----:B------:R-:W-:Y:S01]  /*1db0*/  IMAD R15, R15, -0x36f0255e, RZ ;  /* 0xc90fdaa20f0f7824 */ /* 0x000fe200078e02ff */
[----:B------:R-:W-:Y:S01]  /*1dc0*/  IADD3.X RZ, P1, PT, R10, R10, RZ, P1, !PT ;  /* 0x0000000a0aff7210 */ /* 0x000fe20000f3e4ff */
[----:B------:R-:W-:-:S03]  /*1dd0*/  IMAD.X R12, RZ, RZ, R13, P2 ;  /* 0x000000ffff0c7224 */ /* 0x000fc600010e060d */
[----:B------:R-:W-:-:S04]  /*1de0*/  IADD3 R11, P2, PT, R15, R11, RZ ;  /* 0x0000000b0f0b7210 */ /* 0x000fc80007f5e0ff */
[C---:B------:R-:W-:Y:S01]  /*1df0*/  ISETP.GT.U32.AND P3, PT, R11.reuse, RZ, PT ;  /* 0x000000ff0b00720c */ /* 0x040fe20003f64070 */
[----:B------:R-:W-:Y:S01]  /*1e00*/  IMAD.X R12, RZ, RZ, R12, P2 ;  /* 0x000000ffff0c7224 */ /* 0x000fe200010e060c */
[----:B------:R-:W-:-:S04]  /*1e10*/  IADD3.X R10, P2, PT, R11, R11, RZ, P1, !PT ;  /* 0x0000000b0b0a7210 */ /* 0x000fc80000f5e4ff */
[C---:B------:R-:W-:Y:S01]  /*1e20*/  ISETP.GT.AND.EX P1, PT, R12.reuse, RZ, PT, P3 ;  /* 0x000000ff0c00720c */ /* 0x040fe20003f24330 */
[----:B------:R-:W-:-:S03]  /*1e30*/  IMAD.X R13, R12, 0x1, R12, P2 ;  /* 0x000000010c0d7824 */ /* 0x000fc600010e060c */
[----:B------:R-:W-:Y:S02]  /*1e40*/  SEL R10, R10, R11, P1 ;  /* 0x0000000b0a0a7207 */ /* 0x000fe40000800000 */
[----:B------:R-:W-:Y:S02]  /*1e50*/  SEL R12, R13, R12, P1 ;  /* 0x0000000c0d0c7207 */ /* 0x000fe40000800000 */
[----:B------:R-:W-:Y:S02]  /*1e60*/  IADD3 R13, P2, PT, R10, 0x1, RZ ;  /* 0x000000010a0d7810 */ /* 0x000fe40007f5e0ff */
[----:B------:R-:W-:Y:S02]  /*1e70*/  SEL R11, RZ, 0xffffffff, !P1 ;  /* 0xffffffffff0b7807 */ /* 0x000fe40004800000 */
[----:B------:R-:W-:Y:S01]  /*1e80*/  LOP3.LUT P1, R17, R17, 0x80000000, RZ, 0xc0, !PT ;  /* 0x8000000011117812 */ /* 0x000fe2000782c0ff */
[----:B------:R-:W-:Y:S02]  /*1e90*/  IMAD.X R12, RZ, RZ, R12, P2 ;  /* 0x000000ffff0c7224 */ /* 0x000fe400010e060c */
[----:B------:R-:W-:Y:S01]  /*1ea0*/  IMAD.IADD R10, R11, 0x1, -R14 ;  /* 0x000000010b0a7824 */ /* 0x000fe200078e0a0e */
[----:B------:R-:W-:-:S02]  /*1eb0*/  SHF.R.U32.HI R11, RZ, 0x1e, R9 ;  /* 0x0000001eff0b7819 */ /* 0x000fc40000011609 */
[----:B------:R-:W-:Y:S01]  /*1ec0*/  SHF.R.U64 R13, R13, 0xa, R12 ;  /* 0x0000000a0d0d7819 */ /* 0x000fe2000000120c */
[----:B------:R-:W-:Y:S01]  /*1ed0*/  IMAD.SHL.U32 R10, R10, 0x100000, RZ ;  /* 0x001000000a0a7824 */ /* 0x000fe200078e00ff */
[----:B------:R-:W-:Y:S02]  /*1ee0*/  LEA.HI R8, R8, R11, RZ, 0x1 ;  /* 0x0000000b08087211 */ /* 0x000fe400078f08ff */
[----:B------:R-:W-:Y:S02]  /*1ef0*/  IADD3 R13, P2, PT, R13, 0x1, RZ ;  /* 0x000000010d0d7810 */ /* 0x000fe40007f5e0ff */
[----:B------:R-:W-:Y:S01]  /*1f00*/  @!P0 LOP3.LUT R17, R17, 0x80000000, RZ, 0x3c, !PT ;  /* 0x8000000011118812 */ /* 0x000fe200078e3cff */
[----:B------:R-:W-:Y:S01]  /*1f10*/  @P1 IMAD.MOV R8, RZ, RZ, -R8 ;  /* 0x000000ffff081224 */ /* 0x000fe200078e0a08 */
[----:B------:R-:W-:-:S04]  /*1f20*/  LEA.HI.X R12, R12, RZ, RZ, 0x16, P2 ;  /* 0x000000ff0c0c7211 */ /* 0x000fc800010fb4ff */
[--C-:B------:R-:W-:Y:S02]  /*1f30*/  SHF.R.U64 R13, R13, 0x1, R12.reuse ;  /* 0x000000010d0d7819 */ /* 0x100fe4000000120c */
[----:B------:R-:W-:Y:S02]  /*1f40*/  SHF.R.U32.HI R9, RZ, 0x1, R12 ;  /* 0x00000001ff097819 */ /* 0x000fe4000001160c */
[----:B------:R-:W-:-:S04]  /*1f50*/  IADD3 R13, P2, P3, RZ, RZ, R13 ;  /* 0x000000ffff0d7210 */ /* 0x000fc80007b5e00d */
[----:B------:R-:W-:-:S04]  /*1f60*/  IADD3.X R10, PT, PT, R10, 0x3fe00000, R9, P2, P3 ;  /* 0x3fe000000a0a7810 */ /* 0x000fc800017e6409 */
[----:B------:R-:W-:-:S07]  /*1f70*/  LOP3.LUT R17, R10, R17, RZ, 0xfc, !PT ;  /* 0x000000110a117212 */ /* 0x000fce00078efcff */
.L_x_16:
[----:B------:R-:W-:Y:S02]  /*1f80*/  IMAD.MOV.U32 R19, RZ, RZ, 0x0 ;  /* 0x00000000ff137424 */ /* 0x000fe400078e00ff */
[----:B------:R-:W-:Y:S02]  /*1f90*/  IMAD.MOV.U32 R21, RZ, RZ, R8 ;  /* 0x000000ffff157224 */ /* 0x000fe400078e0008 */
[----:B------:R-:W-:Y:S02]  /*1fa0*/  IMAD.MOV.U32 R8, RZ, RZ, R13 ;  /* 0x000000ffff087224 */ /* 0x000fe400078e000d */
[----:B------:R-:W-:Y:S01]  /*1fb0*/  IMAD.MOV.U32 R9, RZ, RZ, R17 ;  /* 0x000000ffff097224 */ /* 0x000fe200078e0011 */
[----:B------:R-:W-:Y:S06]  /*1fc0*/  RET.REL.NODEC R18 `(_Z7RoutinePfS_) ;  /* 0xffffffe0120c7950 */ /* 0x000fec0003c3ffff */
.L_x_23:
[----:B------:R-:W-:-:S00]  /*1fd0*/  BRA `(.L_x_23) ;  /* 0xfffffffc00fc7947 */ /* 0x000fc0000383ffff */
[----:B------:R-:W-:-:S00]  /*1fe0*/  NOP ;  /* 0x0000000000007918 */ /* 0x000fc00000000000 */
        /* <DEDUP_REMOVED lines=9> */
.L_x_33:


//--------------------- .nv.global.init           --------------------------
	.section	.nv.global.init,"aw",@progbits
	.align	16
.nv.global.init:
	.type		__cudart_sin_cos_coeffs,@object
	.size		__cudart_sin_cos_coeffs,(__cudart_i2opi_d - __cudart_sin_cos_coeffs)
__cudart_sin_cos_coeffs:
        /*0000*/ 	.byte	0x46, 0xd2, 0xb0, 0x2c, 0xf1, 0xe5, 0x5a, 0xbe, 0x92, 0xe3, 0xac, 0x69, 0xe3, 0x1d, 0xc7, 0x3e
        /*0010*/ 	.byte	0xa1, 0x62, 0xdb, 0x19, 0xa0, 0x01, 0x2a, 0xbf, 0x18, 0x08, 0x11, 0x11, 0x11, 0x11, 0x81, 0x3f
        /*0020*/ 	.byte	0x54, 0x55, 0x55, 0x55, 0x55, 0x55, 0xc5, 0xbf, 0x00, 0x00, 0x00, 0x00, 0x00, 0x00, 0x00, 0x00
        /*0030*/ 	.byte	0x00, 0x00, 0x00, 0x00, 0x00, 0x00, 0x00, 0x00, 0x64, 0x81, 0xfd, 0x20, 0x83, 0xff, 0xa8, 0xbd
        /*0040*/ 	.byte	0x28, 0x85, 0xef, 0xc1, 0xa7, 0xee, 0x21, 0x3e, 0xd9, 0xe6, 0x06, 0x8e, 0x4f, 0x7e, 0x92, 0xbe
        /*0050*/ 	.byte	0xe9, 0xbc, 0xdd, 0x19, 0xa0, 0x01, 0xfa, 0x3e, 0x47, 0x5d, 0xc1, 0x16, 0x6c, 0xc1, 0x56, 0xbf
        /*0060*/ 	.byte	0x51, 0x55, 0x55, 0x55, 0x55, 0x55, 0xa5, 0x3f, 0x00, 0x00, 0x00, 0x00, 0x00, 0x00, 0xe0, 0xbf
        /*0070*/ 	.byte	0x00, 0x00, 0x00, 0x00, 0x00, 0x00, 0xf0, 0x3f, 0x00, 0x00, 0x00, 0x00, 0x00, 0x00, 0x00, 0x00
	.type		__cudart_i2opi_d,@object
	.size		__cudart_i2opi_d,(e - __cudart_i2opi_d)
__cudart_i2opi_d:
        /* <DEDUP_REMOVED lines=9> */
	.type		e,@object
	.size		e,(delta_t - e)
e:
        /*0110*/ 	.byte	0x17, 0xb7, 0xd1, 0x38
	.type		delta_t,@object
	.size		delta_t,(.L_2 - delta_t)
delta_t:
        /*0114*/ 	.byte	0x0a, 0xd7, 0x23, 0x3c
.L_2:


//--------------------- .nv.shared.reserved.0     --------------------------
	.section	.nv.shared.reserved.0,"aw",@nobits
	.weak		__nv_reservedSMEM_offset_0_alias
	.size		__nv_reservedSMEM_offset_0_alias, 0, 64
	.other		__nv_reservedSMEM_offset_0_alias,@"STO_CUDA_RESERVED_SHARED STV_DEFAULT"
__nv_reservedSMEM_offset_0_alias:
	.zero		0
	.zero		64


//--------------------- .nv.global                --------------------------
	.section	.nv.global,"aw",@nobits
	.align	4
.nv.global:
	.type		counter,@object
	.size		counter,(.L_0 - counter)
counter:
	.zero		4
.L_0:


//--------------------- .nv.constant0._Z7RoutinePfS_ --------------------------
	.section	.nv.constant0._Z7RoutinePfS_,"a",@progbits
	.sectionflags	@""
	.align	4
.nv.constant0._Z7RoutinePfS_:
	.zero		912


//--------------------- SYMBOLS --------------------------

	.type		.nv.reservedSmem.offset0,@object
	.size		.nv.reservedSmem.offset0,0x4
